//
// Generated by NVIDIA NVVM Compiler
//
// Compiler Build ID: CL-36424714
// Cuda compilation tools, release 13.0, V13.0.88
// Based on NVVM 20.0.0
//

.version 9.0
.target sm_100
.address_size 64

	// .globl	_Z23compute_acoustic_kernelPiPfS0_S0_S0_S0_S0_S0_S0_S0_S0_S0_S0_S0_S0_S0_S0_S0_fi
// _ZZ23compute_acoustic_kernelPiPfS0_S0_S0_S0_S0_S0_S0_S0_S0_S0_S0_S0_S0_S0_S0_S0_fiE18scalar_field_displ has been demoted
// _ZZ23compute_acoustic_kernelPiPfS0_S0_S0_S0_S0_S0_S0_S0_S0_S0_S0_S0_S0_S0_S0_S0_fiE18scalar_field_accel has been demoted

.visible .entry _Z23compute_acoustic_kernelPiPfS0_S0_S0_S0_S0_S0_S0_S0_S0_S0_S0_S0_S0_S0_S0_S0_fi(
	.param .u64 .ptr .align 1 _Z23compute_acoustic_kernelPiPfS0_S0_S0_S0_S0_S0_S0_S0_S0_S0_S0_S0_S0_S0_S0_S0_fi_param_0,
	.param .u64 .ptr .align 1 _Z23compute_acoustic_kernelPiPfS0_S0_S0_S0_S0_S0_S0_S0_S0_S0_S0_S0_S0_S0_S0_S0_fi_param_1,
	.param .u64 .ptr .align 1 _Z23compute_acoustic_kernelPiPfS0_S0_S0_S0_S0_S0_S0_S0_S0_S0_S0_S0_S0_S0_S0_S0_fi_param_2,
	.param .u64 .ptr .align 1 _Z23compute_acoustic_kernelPiPfS0_S0_S0_S0_S0_S0_S0_S0_S0_S0_S0_S0_S0_S0_S0_S0_fi_param_3,
	.param .u64 .ptr .align 1 _Z23compute_acoustic_kernelPiPfS0_S0_S0_S0_S0_S0_S0_S0_S0_S0_S0_S0_S0_S0_S0_S0_fi_param_4,
	.param .u64 .ptr .align 1 _Z23compute_acoustic_kernelPiPfS0_S0_S0_S0_S0_S0_S0_S0_S0_S0_S0_S0_S0_S0_S0_S0_fi_param_5,
	.param .u64 .ptr .align 1 _Z23compute_acoustic_kernelPiPfS0_S0_S0_S0_S0_S0_S0_S0_S0_S0_S0_S0_S0_S0_S0_S0_fi_param_6,
	.param .u64 .ptr .align 1 _Z23compute_acoustic_kernelPiPfS0_S0_S0_S0_S0_S0_S0_S0_S0_S0_S0_S0_S0_S0_S0_S0_fi_param_7,
	.param .u64 .ptr .align 1 _Z23compute_acoustic_kernelPiPfS0_S0_S0_S0_S0_S0_S0_S0_S0_S0_S0_S0_S0_S0_S0_S0_fi_param_8,
	.param .u64 .ptr .align 1 _Z23compute_acoustic_kernelPiPfS0_S0_S0_S0_S0_S0_S0_S0_S0_S0_S0_S0_S0_S0_S0_S0_fi_param_9,
	.param .u64 .ptr .align 1 _Z23compute_acoustic_kernelPiPfS0_S0_S0_S0_S0_S0_S0_S0_S0_S0_S0_S0_S0_S0_S0_S0_fi_param_10,
	.param .u64 .ptr .align 1 _Z23compute_acoustic_kernelPiPfS0_S0_S0_S0_S0_S0_S0_S0_S0_S0_S0_S0_S0_S0_S0_S0_fi_param_11,
	.param .u64 .ptr .align 1 _Z23compute_acoustic_kernelPiPfS0_S0_S0_S0_S0_S0_S0_S0_S0_S0_S0_S0_S0_S0_S0_S0_fi_param_12,
	.param .u64 .ptr .align 1 _Z23compute_acoustic_kernelPiPfS0_S0_S0_S0_S0_S0_S0_S0_S0_S0_S0_S0_S0_S0_S0_S0_fi_param_13,
	.param .u64 .ptr .align 1 _Z23compute_acoustic_kernelPiPfS0_S0_S0_S0_S0_S0_S0_S0_S0_S0_S0_S0_S0_S0_S0_S0_fi_param_14,
	.param .u64 .ptr .align 1 _Z23compute_acoustic_kernelPiPfS0_S0_S0_S0_S0_S0_S0_S0_S0_S0_S0_S0_S0_S0_S0_S0_fi_param_15,
	.param .u64 .ptr .align 1 _Z23compute_acoustic_kernelPiPfS0_S0_S0_S0_S0_S0_S0_S0_S0_S0_S0_S0_S0_S0_S0_S0_fi_param_16,
	.param .u64 .ptr .align 1 _Z23compute_acoustic_kernelPiPfS0_S0_S0_S0_S0_S0_S0_S0_S0_S0_S0_S0_S0_S0_S0_S0_fi_param_17,
	.param .f32 _Z23compute_acoustic_kernelPiPfS0_S0_S0_S0_S0_S0_S0_S0_S0_S0_S0_S0_S0_S0_S0_S0_fi_param_18,
	.param .u32 _Z23compute_acoustic_kernelPiPfS0_S0_S0_S0_S0_S0_S0_S0_S0_S0_S0_S0_S0_S0_S0_S0_fi_param_19
)
{
	.reg .pred 	%p<2>;
	.reg .b16 	%rs<8>;
	.reg .b32 	%r<34>;
	.reg .b32 	%f<122>;
	.reg .b64 	%rd<72>;
	// demoted variable
	.shared .align 4 .b8 _ZZ23compute_acoustic_kernelPiPfS0_S0_S0_S0_S0_S0_S0_S0_S0_S0_S0_S0_S0_S0_S0_S0_fiE18scalar_field_displ[500];
	// demoted variable
	.shared .align 4 .b8 _ZZ23compute_acoustic_kernelPiPfS0_S0_S0_S0_S0_S0_S0_S0_S0_S0_S0_S0_S0_S0_S0_S0_fiE18scalar_field_accel[500];
	ld.param.u64 	%rd2, [_Z23compute_acoustic_kernelPiPfS0_S0_S0_S0_S0_S0_S0_S0_S0_S0_S0_S0_S0_S0_S0_S0_fi_param_1];
	ld.param.u64 	%rd4, [_Z23compute_acoustic_kernelPiPfS0_S0_S0_S0_S0_S0_S0_S0_S0_S0_S0_S0_S0_S0_S0_S0_fi_param_3];
	ld.param.u64 	%rd5, [_Z23compute_acoustic_kernelPiPfS0_S0_S0_S0_S0_S0_S0_S0_S0_S0_S0_S0_S0_S0_S0_S0_fi_param_4];
	ld.param.u64 	%rd8, [_Z23compute_acoustic_kernelPiPfS0_S0_S0_S0_S0_S0_S0_S0_S0_S0_S0_S0_S0_S0_S0_S0_fi_param_7];
	ld.param.u64 	%rd9, [_Z23compute_acoustic_kernelPiPfS0_S0_S0_S0_S0_S0_S0_S0_S0_S0_S0_S0_S0_S0_S0_S0_fi_param_8];
	ld.param.u64 	%rd10, [_Z23compute_acoustic_kernelPiPfS0_S0_S0_S0_S0_S0_S0_S0_S0_S0_S0_S0_S0_S0_S0_S0_fi_param_9];
	ld.param.u64 	%rd11, [_Z23compute_acoustic_kernelPiPfS0_S0_S0_S0_S0_S0_S0_S0_S0_S0_S0_S0_S0_S0_S0_S0_fi_param_10];
	ld.param.u64 	%rd12, [_Z23compute_acoustic_kernelPiPfS0_S0_S0_S0_S0_S0_S0_S0_S0_S0_S0_S0_S0_S0_S0_S0_fi_param_11];
	ld.param.u64 	%rd13, [_Z23compute_acoustic_kernelPiPfS0_S0_S0_S0_S0_S0_S0_S0_S0_S0_S0_S0_S0_S0_S0_S0_fi_param_12];
	ld.param.f32 	%f1, [_Z23compute_acoustic_kernelPiPfS0_S0_S0_S0_S0_S0_S0_S0_S0_S0_S0_S0_S0_S0_S0_S0_fi_param_18];
	ld.param.u32 	%r2, [_Z23compute_acoustic_kernelPiPfS0_S0_S0_S0_S0_S0_S0_S0_S0_S0_S0_S0_S0_S0_S0_S0_fi_param_19];
	mov.u32 	%r3, %ctaid.x;
	mov.u32 	%r4, %ctaid.y;
	mov.u32 	%r5, %nctaid.x;
	mad.lo.s32 	%r1, %r4, %r5, %r3;
	setp.ge.s32 	%p1, %r1, %r2;
	@%p1 bra 	$L__BB0_2;
	ld.param.u64 	%rd71, [_Z23compute_acoustic_kernelPiPfS0_S0_S0_S0_S0_S0_S0_S0_S0_S0_S0_S0_S0_S0_S0_S0_fi_param_17];
	ld.param.u64 	%rd70, [_Z23compute_acoustic_kernelPiPfS0_S0_S0_S0_S0_S0_S0_S0_S0_S0_S0_S0_S0_S0_S0_S0_fi_param_16];
	ld.param.u64 	%rd69, [_Z23compute_acoustic_kernelPiPfS0_S0_S0_S0_S0_S0_S0_S0_S0_S0_S0_S0_S0_S0_S0_S0_fi_param_15];
	ld.param.u64 	%rd68, [_Z23compute_acoustic_kernelPiPfS0_S0_S0_S0_S0_S0_S0_S0_S0_S0_S0_S0_S0_S0_S0_S0_fi_param_14];
	ld.param.u64 	%rd67, [_Z23compute_acoustic_kernelPiPfS0_S0_S0_S0_S0_S0_S0_S0_S0_S0_S0_S0_S0_S0_S0_S0_fi_param_13];
	ld.param.u64 	%rd66, [_Z23compute_acoustic_kernelPiPfS0_S0_S0_S0_S0_S0_S0_S0_S0_S0_S0_S0_S0_S0_S0_S0_fi_param_6];
	ld.param.u64 	%rd65, [_Z23compute_acoustic_kernelPiPfS0_S0_S0_S0_S0_S0_S0_S0_S0_S0_S0_S0_S0_S0_S0_S0_fi_param_5];
	ld.param.u64 	%rd64, [_Z23compute_acoustic_kernelPiPfS0_S0_S0_S0_S0_S0_S0_S0_S0_S0_S0_S0_S0_S0_S0_S0_fi_param_2];
	ld.param.u64 	%rd63, [_Z23compute_acoustic_kernelPiPfS0_S0_S0_S0_S0_S0_S0_S0_S0_S0_S0_S0_S0_S0_S0_S0_fi_param_0];
	cvta.to.global.u64 	%rd19, %rd5;
	cvta.to.global.u64 	%rd20, %rd65;
	cvta.to.global.u64 	%rd21, %rd66;
	cvta.to.global.u64 	%rd22, %rd8;
	cvta.to.global.u64 	%rd23, %rd9;
	cvta.to.global.u64 	%rd24, %rd10;
	cvta.to.global.u64 	%rd25, %rd11;
	cvta.to.global.u64 	%rd26, %rd12;
	cvta.to.global.u64 	%rd27, %rd13;
	cvta.to.global.u64 	%rd28, %rd2;
	cvta.to.global.u64 	%rd29, %rd70;
	cvta.to.global.u64 	%rd30, %rd64;
	cvta.to.global.u64 	%rd31, %rd69;
	cvta.to.global.u64 	%rd32, %rd71;
	cvta.to.global.u64 	%rd33, %rd4;
	cvta.to.global.u64 	%rd34, %rd67;
	cvta.to.global.u64 	%rd35, %rd63;
	cvta.to.global.u64 	%rd36, %rd68;
	mov.u32 	%r6, %tid.x;
	mad.lo.s32 	%r7, %r1, 125, %r6;
	mad.lo.s32 	%r8, %r1, 3, %r7;
	mul.wide.s32 	%rd37, %r7, 4;
	add.s64 	%rd38, %rd35, %rd37;
	ld.global.u32 	%r9, [%rd38];
	mul.wide.s32 	%rd39, %r9, 4;
	add.s64 	%rd40, %rd36, %rd39;
	ld.global.f32 	%f2, [%rd40+-4];
	shl.b32 	%r10, %r6, 2;
	mov.u32 	%r11, _ZZ23compute_acoustic_kernelPiPfS0_S0_S0_S0_S0_S0_S0_S0_S0_S0_S0_S0_S0_S0_S0_S0_fiE18scalar_field_displ;
	add.s32 	%r12, %r11, %r10;
	st.shared.f32 	[%r12], %f2;
	add.s64 	%rd41, %rd34, %rd39;
	ld.global.f32 	%f3, [%rd41+-4];
	mov.u32 	%r13, _ZZ23compute_acoustic_kernelPiPfS0_S0_S0_S0_S0_S0_S0_S0_S0_S0_S0_S0_S0_S0_S0_S0_fiE18scalar_field_accel;
	add.s32 	%r14, %r13, %r10;
	st.shared.f32 	[%r14], %f3;
	bar.sync 	0;
	cvt.u16.u32 	%rs1, %r6;
	mul.hi.u16 	%rs2, %rs1, 2622;
	cvt.u32.u16 	%r15, %rs2;
	mad.lo.s32 	%r16, %r15, -25, %r6;
	cvt.u16.u32 	%rs3, %r16;
	mul.hi.s16 	%rs4, %rs3, 26215;
	shr.u16 	%rs5, %rs4, 15;
	shr.s16 	%rs6, %rs4, 1;
	add.s16 	%rs7, %rs6, %rs5;
	cvt.s32.s16 	%r17, %rs7;
	mul.wide.s16 	%r18, %rs7, -5;
	add.s32 	%r19, %r18, %r16;
	mul.wide.u16 	%r20, %rs2, 25;
	mul.wide.s16 	%r21, %rs7, 5;
	add.s32 	%r22, %r21, %r20;
	mul.wide.s32 	%rd42, %r19, 4;
	add.s64 	%rd43, %rd33, %rd42;
	ld.global.f32 	%f4, [%rd43];
	shl.b32 	%r23, %r22, 2;
	add.s32 	%r24, %r11, %r23;
	ld.shared.f32 	%f5, [%r24];
	fma.rn.f32 	%f6, %f4, %f5, 0f00000000;
	ld.global.f32 	%f7, [%rd43+20];
	ld.shared.f32 	%f8, [%r24+4];
	fma.rn.f32 	%f9, %f7, %f8, %f6;
	ld.global.f32 	%f10, [%rd43+40];
	ld.shared.f32 	%f11, [%r24+8];
	fma.rn.f32 	%f12, %f10, %f11, %f9;
	ld.global.f32 	%f13, [%rd43+60];
	ld.shared.f32 	%f14, [%r24+12];
	fma.rn.f32 	%f15, %f13, %f14, %f12;
	ld.global.f32 	%f16, [%rd43+80];
	ld.shared.f32 	%f17, [%r24+16];
	fma.rn.f32 	%f18, %f16, %f17, %f15;
	add.s32 	%r25, %r19, %r20;
	mul.wide.s32 	%rd44, %r17, 4;
	add.s64 	%rd45, %rd33, %rd44;
	ld.global.f32 	%f19, [%rd45];
	shl.b32 	%r26, %r25, 2;
	add.s32 	%r27, %r11, %r26;
	ld.shared.f32 	%f20, [%r27];
	fma.rn.f32 	%f21, %f19, %f20, 0f00000000;
	ld.global.f32 	%f22, [%rd45+20];
	ld.shared.f32 	%f23, [%r27+20];
	fma.rn.f32 	%f24, %f22, %f23, %f21;
	ld.global.f32 	%f25, [%rd45+40];
	ld.shared.f32 	%f26, [%r27+40];
	fma.rn.f32 	%f27, %f25, %f26, %f24;
	ld.global.f32 	%f28, [%rd45+60];
	ld.shared.f32 	%f29, [%r27+60];
	fma.rn.f32 	%f30, %f28, %f29, %f27;
	ld.global.f32 	%f31, [%rd45+80];
	ld.shared.f32 	%f32, [%r27+80];
	fma.rn.f32 	%f33, %f31, %f32, %f30;
	add.s32 	%r28, %r19, %r21;
	mul.wide.u32 	%rd46, %r15, 4;
	add.s64 	%rd47, %rd33, %rd46;
	ld.global.f32 	%f34, [%rd47];
	shl.b32 	%r29, %r28, 2;
	add.s32 	%r30, %r11, %r29;
	ld.shared.f32 	%f35, [%r30];
	fma.rn.f32 	%f36, %f34, %f35, 0f00000000;
	ld.global.f32 	%f37, [%rd47+20];
	ld.shared.f32 	%f38, [%r30+100];
	fma.rn.f32 	%f39, %f37, %f38, %f36;
	ld.global.f32 	%f40, [%rd47+40];
	ld.shared.f32 	%f41, [%r30+200];
	fma.rn.f32 	%f42, %f40, %f41, %f39;
	ld.global.f32 	%f43, [%rd47+60];
	ld.shared.f32 	%f44, [%r30+300];
	fma.rn.f32 	%f45, %f43, %f44, %f42;
	ld.global.f32 	%f46, [%rd47+80];
	ld.shared.f32 	%f47, [%r30+400];
	fma.rn.f32 	%f48, %f46, %f47, %f45;
	mul.wide.s32 	%rd48, %r8, 4;
	add.s64 	%rd49, %rd19, %rd48;
	ld.global.f32 	%f49, [%rd49];
	add.s64 	%rd50, %rd20, %rd48;
	ld.global.f32 	%f50, [%rd50];
	add.s64 	%rd51, %rd21, %rd48;
	ld.global.f32 	%f51, [%rd51];
	add.s64 	%rd52, %rd22, %rd48;
	ld.global.f32 	%f52, [%rd52];
	add.s64 	%rd53, %rd23, %rd48;
	ld.global.f32 	%f53, [%rd53];
	add.s64 	%rd54, %rd24, %rd48;
	ld.global.f32 	%f54, [%rd54];
	add.s64 	%rd55, %rd25, %rd48;
	ld.global.f32 	%f55, [%rd55];
	add.s64 	%rd56, %rd26, %rd48;
	ld.global.f32 	%f56, [%rd56];
	add.s64 	%rd57, %rd27, %rd48;
	ld.global.f32 	%f57, [%rd57];
	mul.f32 	%f58, %f33, %f52;
	fma.rn.f32 	%f59, %f18, %f49, %f58;
	fma.rn.f32 	%f60, %f48, %f55, %f59;
	mul.f32 	%f61, %f33, %f53;
	fma.rn.f32 	%f62, %f18, %f50, %f61;
	fma.rn.f32 	%f63, %f48, %f56, %f62;
	mul.f32 	%f64, %f33, %f54;
	fma.rn.f32 	%f65, %f18, %f51, %f64;
	fma.rn.f32 	%f66, %f48, %f57, %f65;
	add.s32 	%r31, %r13, %r23;
	ld.shared.f32 	%f67, [%r31];
	fma.rn.f32 	%f68, %f4, %f67, 0f00000000;
	ld.shared.f32 	%f69, [%r31+4];
	fma.rn.f32 	%f70, %f7, %f69, %f68;
	ld.shared.f32 	%f71, [%r31+8];
	fma.rn.f32 	%f72, %f10, %f71, %f70;
	ld.shared.f32 	%f73, [%r31+12];
	fma.rn.f32 	%f74, %f13, %f73, %f72;
	ld.shared.f32 	%f75, [%r31+16];
	fma.rn.f32 	%f76, %f16, %f75, %f74;
	add.s32 	%r32, %r13, %r26;
	ld.shared.f32 	%f77, [%r32];
	fma.rn.f32 	%f78, %f19, %f77, 0f00000000;
	ld.shared.f32 	%f79, [%r32+20];
	fma.rn.f32 	%f80, %f22, %f79, %f78;
	ld.shared.f32 	%f81, [%r32+40];
	fma.rn.f32 	%f82, %f25, %f81, %f80;
	ld.shared.f32 	%f83, [%r32+60];
	fma.rn.f32 	%f84, %f28, %f83, %f82;
	ld.shared.f32 	%f85, [%r32+80];
	fma.rn.f32 	%f86, %f31, %f85, %f84;
	add.s32 	%r33, %r13, %r29;
	ld.shared.f32 	%f87, [%r33];
	fma.rn.f32 	%f88, %f34, %f87, 0f00000000;
	ld.shared.f32 	%f89, [%r33+100];
	fma.rn.f32 	%f90, %f37, %f89, %f88;
	ld.shared.f32 	%f91, [%r33+200];
	fma.rn.f32 	%f92, %f40, %f91, %f90;
	ld.shared.f32 	%f93, [%r33+300];
	fma.rn.f32 	%f94, %f43, %f93, %f92;
	ld.shared.f32 	%f95, [%r33+400];
	fma.rn.f32 	%f96, %f46, %f95, %f94;
	mul.f32 	%f97, %f86, %f52;
	fma.rn.f32 	%f98, %f76, %f49, %f97;
	fma.rn.f32 	%f99, %f96, %f55, %f98;
	mul.f32 	%f100, %f86, %f53;
	fma.rn.f32 	%f101, %f76, %f50, %f100;
	fma.rn.f32 	%f102, %f96, %f56, %f101;
	mul.f32 	%f103, %f86, %f54;
	fma.rn.f32 	%f104, %f76, %f51, %f103;
	fma.rn.f32 	%f105, %f96, %f57, %f104;
	add.s64 	%rd58, %rd28, %rd48;
	ld.global.f32 	%f106, [%rd58];
	mul.f32 	%f107, %f1, %f106;
	mul.f32 	%f108, %f63, %f102;
	fma.rn.f32 	%f109, %f60, %f99, %f108;
	fma.rn.f32 	%f110, %f66, %f105, %f109;
	add.s64 	%rd59, %rd29, %rd37;
	ld.global.f32 	%f111, [%rd59];
	fma.rn.f32 	%f112, %f107, %f110, %f111;
	st.global.f32 	[%rd59], %f112;
	add.s64 	%rd60, %rd30, %rd48;
	ld.global.f32 	%f113, [%rd60];
	div.rn.f32 	%f114, %f106, %f113;
	ld.global.f32 	%f115, [%rd41+-4];
	mul.f32 	%f116, %f114, %f115;
	add.s64 	%rd61, %rd31, %rd39;
	ld.global.f32 	%f117, [%rd61+-4];
	mul.f32 	%f118, %f114, %f117;
	mul.f32 	%f119, %f1, %f116;
	add.s64 	%rd62, %rd32, %rd37;
	ld.global.f32 	%f120, [%rd62];
	fma.rn.f32 	%f121, %f119, %f118, %f120;
	st.global.f32 	[%rd62], %f121;
$L__BB0_2:
	ret;

}


// ===== COMPILED SASS (sm_100) =====

	.target	sm_100

	.elftype	@"ET_EXEC"


//--------------------- .note.nv.tkinfo           --------------------------
	.section	.note.nv.tkinfo,"",@"SHT_NOTE"
	.sectionflags	@"SHF_NOTE_NV_TKINFO"
	.tkinfo
        /*0018*/ 	.word	0x00000002
        /*0030*/ 	.string	""
        /*0030*/ 	.string	"ptxas"
        /*0030*/ 	.string	"Cuda compilation tools, release 13.0, V13.0.88"
        /*0030*/ 	.string	"Build cuda_13.0.r13.0/compiler.36424714_0"
        /*0030*/ 	.string	"-arch sm_100 -m 64 "



//--------------------- .note.nv.cuinfo           --------------------------
	.section	.note.nv.cuinfo,"",@"SHT_NOTE"
	.sectionflags	@"SHF_NOTE_NV_CUINFO"
        /*0018*/ 	.short	0x0002
        /*001a*/ 	.short	0x0064
        /*001c*/ 	.short	0x0082
	.zero		2


//--------------------- .nv.info                  --------------------------
	.section	.nv.info,"",@"SHT_CUDA_INFO"
	.align	4


	//----- nvinfo : EIATTR_REGCOUNT
	.align		4
        /*0000*/ 	.byte	0x04, 0x2f
        /*0002*/ 	.short	(.L_1 - .L_0)
	.align		4
.L_0:
        /*0004*/ 	.word	index@(_Z23compute_acoustic_kernelPiPfS0_S0_S0_S0_S0_S0_S0_S0_S0_S0_S0_S0_S0_S0_S0_S0_fi)
        /*0008*/ 	.word	0x00000020


	//----- nvinfo : EIATTR_FRAME_SIZE
	.align		4
.L_1:
        /*000c*/ 	.byte	0x04, 0x11
        /*000e*/ 	.short	(.L_3 - .L_2)
	.align		4
.L_2:
        /*0010*/ 	.word	index@($__internal_0_$__cuda_sm3x_div_rn_noftz_f32_slowpath)
        /*0014*/ 	.word	0x00000000


	//----- nvinfo : EIATTR_FRAME_SIZE
	.align		4
.L_3:
        /*0018*/ 	.byte	0x04, 0x11
        /*001a*/ 	.short	(.L_5 - .L_4)
	.align		4
.L_4:
        /*001c*/ 	.word	index@(_Z23compute_acoustic_kernelPiPfS0_S0_S0_S0_S0_S0_S0_S0_S0_S0_S0_S0_S0_S0_S0_S0_fi)
        /*0020*/ 	.word	0x00000000


	//----- nvinfo : EIATTR_MIN_STACK_SIZE
	.align		4
.L_5:
        /*0024*/ 	.byte	0x04, 0x12
        /*0026*/ 	.short	(.L_7 - .L_6)
	.align		4
.L_6:
        /*0028*/ 	.word	index@(_Z23compute_acoustic_kernelPiPfS0_S0_S0_S0_S0_S0_S0_S0_S0_S0_S0_S0_S0_S0_S0_S0_fi)
        /*002c*/ 	.word	0x00000000
.L_7:


//--------------------- .nv.compat                --------------------------
	.section	.nv.compat,"",@"SHT_CUDA_COMPAT_INFO"
	.align	4
        /*0000*/ 	.byte	0x02, 0x09, 0x00, 0x00, 0x02, 0x02, 0x01, 0x00, 0x02, 0x05, 0x05, 0x00, 0x03, 0x07, 0x01, 0x01
        /*0010*/ 	.byte	0x02, 0x03, 0x00, 0x00, 0x02, 0x06, 0x01, 0x00, 0x04, 0x0b, 0x08, 0x00, 0x01, 0x00, 0x00, 0x00
        /*0020*/ 	.byte	0x00, 0x00, 0x00, 0x00


//--------------------- .nv.info._Z23compute_acoustic_kernelPiPfS0_S0_S0_S0_S0_S0_S0_S0_S0_S0_S0_S0_S0_S0_S0_S0_fi --------------------------
	.section	.nv.info._Z23compute_acoustic_kernelPiPfS0_S0_S0_S0_S0_S0_S0_S0_S0_S0_S0_S0_S0_S0_S0_S0_fi,"",@"SHT_CUDA_INFO"
	.sectionflags	@""
	.align	4


	//----- nvinfo : EIATTR_CUDA_API_VERSION
	.align		4
        /*0000*/ 	.byte	0x04, 0x37
        /*0002*/ 	.short	(.L_9 - .L_8)
.L_8:
        /*0004*/ 	.word	0x00000082


	//----- nvinfo : EIATTR_KPARAM_INFO
	.align		4
.L_9:
        /*0008*/ 	.byte	0x04, 0x17
        /*000a*/ 	.short	(.L_11 - .L_10)
.L_10:
        /*000c*/ 	.word	0x00000000
        /*0010*/ 	.short	0x0013
        /*0012*/ 	.short	0x0094
        /*0014*/ 	.byte	0x00, 0xf0, 0x11, 0x00


	//----- nvinfo : EIATTR_KPARAM_INFO
	.align		4
.L_11:
        /*0018*/ 	.byte	0x04, 0x17
        /*001a*/ 	.short	(.L_13 - .L_12)
.L_12:
        /*001c*/ 	.word	0x00000000
        /*0020*/ 	.short	0x0012
        /*0022*/ 	.short	0x0090
        /*0024*/ 	.byte	0x00, 0xf0, 0x11, 0x00


	//----- nvinfo : EIATTR_KPARAM_INFO
	.align		4
.L_13:
        /*0028*/ 	.byte	0x04, 0x17
        /*002a*/ 	.short	(.L_15 - .L_14)
.L_14:
        /*002c*/ 	.word	0x00000000
        /*0030*/ 	.short	0x0011
        /*0032*/ 	.short	0x0088
        /*0034*/ 	.byte	0x00, 0xf5, 0x21, 0x00


	//----- nvinfo : EIATTR_KPARAM_INFO
	.align		4
.L_15:
        /*0038*/ 	.byte	0x04, 0x17
        /*003a*/ 	.short	(.L_17 - .L_16)
.L_16:
        /*003c*/ 	.word	0x00000000
        /*0040*/ 	.short	0x0010
        /*0042*/ 	.short	0x0080
        /*0044*/ 	.byte	0x00, 0xf5, 0x21, 0x00


	//----- nvinfo : EIATTR_KPARAM_INFO
	.align		4
.L_17:
        /*0048*/ 	.byte	0x04, 0x17
        /*004a*/ 	.short	(.L_19 - .L_18)
.L_18:
        /*004c*/ 	.word	0x00000000
        /*0050*/ 	.short	0x000f
        /*0052*/ 	.short	0x0078
        /*0054*/ 	.byte	0x00, 0xf5, 0x21, 0x00


	//----- nvinfo : EIATTR_KPARAM_INFO
	.align		4
.L_19:
        /*0058*/ 	.byte	0x04, 0x17
        /*005a*/ 	.short	(.L_21 - .L_20)
.L_20:
        /*005c*/ 	.word	0x00000000
        /*0060*/ 	.short	0x000e
        /*0062*/ 	.short	0x0070
        /*0064*/ 	.byte	0x00, 0xf5, 0x21, 0x00


	//----- nvinfo : EIATTR_KPARAM_INFO
	.align		4
.L_21:
        /*0068*/ 	.byte	0x04, 0x17
        /*006a*/ 	.short	(.L_23 - .L_22)
.L_22:
        /*006c*/ 	.word	0x00000000
        /*0070*/ 	.short	0x000d
        /*0072*/ 	.short	0x0068
        /*0074*/ 	.byte	0x00, 0xf5, 0x21, 0x00


	//----- nvinfo : EIATTR_KPARAM_INFO
	.align		4
.L_23:
        /*0078*/ 	.byte	0x04, 0x17
        /*007a*/ 	.short	(.L_25 - .L_24)
.L_24:
        /*007c*/ 	.word	0x00000000
        /*0080*/ 	.short	0x000c
        /*0082*/ 	.short	0x0060
        /*0084*/ 	.byte	0x00, 0xf5, 0x21, 0x00


	//----- nvinfo : EIATTR_KPARAM_INFO
	.align		4
.L_25:
        /*0088*/ 	.byte	0x04, 0x17
        /*008a*/ 	.short	(.L_27 - .L_26)
.L_26:
        /*008c*/ 	.word	0x00000000
        /*0090*/ 	.short	0x000b
        /*0092*/ 	.short	0x0058
        /*0094*/ 	.byte	0x00, 0xf5, 0x21, 0x00


	//----- nvinfo : EIATTR_KPARAM_INFO
	.align		4
.L_27:
        /*0098*/ 	.byte	0x04, 0x17
        /*009a*/ 	.short	(.L_29 - .L_28)
.L_28:
        /*009c*/ 	.word	0x00000000
        /*00a0*/ 	.short	0x000a
        /*00a2*/ 	.short	0x0050
        /*00a4*/ 	.byte	0x00, 0xf5, 0x21, 0x00


	//----- nvinfo : EIATTR_KPARAM_INFO
	.align		4
.L_29:
        /*00a8*/ 	.byte	0x04, 0x17
        /*00aa*/ 	.short	(.L_31 - .L_30)
.L_30:
        /*00ac*/ 	.word	0x00000000
        /*00b0*/ 	.short	0x0009
        /*00b2*/ 	.short	0x0048
        /*00b4*/ 	.byte	0x00, 0xf5, 0x21, 0x00


	//----- nvinfo : EIATTR_KPARAM_INFO
	.align		4
.L_31:
        /*00b8*/ 	.byte	0x04, 0x17
        /*00ba*/ 	.short	(.L_33 - .L_32)
.L_32:
        /*00bc*/ 	.word	0x00000000
        /*00c0*/ 	.short	0x0008
        /*00c2*/ 	.short	0x0040
        /*00c4*/ 	.byte	0x00, 0xf5, 0x21, 0x00


	//----- nvinfo : EIATTR_KPARAM_INFO
	.align		4
.L_33:
        /*00c8*/ 	.byte	0x04, 0x17
        /*00ca*/ 	.short	(.L_35 - .L_34)
.L_34:
        /*00cc*/ 	.word	0x00000000
        /*00d0*/ 	.short	0x0007
        /*00d2*/ 	.short	0x0038
        /*00d4*/ 	.byte	0x00, 0xf5, 0x21, 0x00


	//----- nvinfo : EIATTR_KPARAM_INFO
	.align		4
.L_35:
        /*00d8*/ 	.byte	0x04, 0x17
        /*00da*/ 	.short	(.L_37 - .L_36)
.L_36:
        /*00dc*/ 	.word	0x00000000
        /*00e0*/ 	.short	0x0006
        /*00e2*/ 	.short	0x0030
        /*00e4*/ 	.byte	0x00, 0xf5, 0x21, 0x00


	//----- nvinfo : EIATTR_KPARAM_INFO
	.align		4
.L_37:
        /*00e8*/ 	.byte	0x04, 0x17
        /*00ea*/ 	.short	(.L_39 - .L_38)
.L_38:
        /*00ec*/ 	.word	0x00000000
        /*00f0*/ 	.short	0x0005
        /*00f2*/ 	.short	0x0028
        /*00f4*/ 	.byte	0x00, 0xf5, 0x21, 0x00


	//----- nvinfo : EIATTR_KPARAM_INFO
	.align		4
.L_39:
        /*00f8*/ 	.byte	0x04, 0x17
        /*00fa*/ 	.short	(.L_41 - .L_40)
.L_40:
        /*00fc*/ 	.word	0x00000000
        /*0100*/ 	.short	0x0004
        /*0102*/ 	.short	0x0020
        /*0104*/ 	.byte	0x00, 0xf5, 0x21, 0x00


	//----- nvinfo : EIATTR_KPARAM_INFO
	.align		4
.L_41:
        /*0108*/ 	.byte	0x04, 0x17
        /*010a*/ 	.short	(.L_43 - .L_42)
.L_42:
        /*010c*/ 	.word	0x00000000
        /*0110*/ 	.short	0x0003
        /*0112*/ 	.short	0x0018
        /*0114*/ 	.byte	0x00, 0xf5, 0x21, 0x00


	//----- nvinfo : EIATTR_KPARAM_INFO
	.align		4
.L_43:
        /*0118*/ 	.byte	0x04, 0x17
        /*011a*/ 	.short	(.L_45 - .L_44)
.L_44:
        /*011c*/ 	.word	0x00000000
        /*0120*/ 	.short	0x0002
        /*0122*/ 	.short	0x0010
        /*0124*/ 	.byte	0x00, 0xf5, 0x21, 0x00


	//----- nvinfo : EIATTR_KPARAM_INFO
	.align		4
.L_45:
        /*0128*/ 	.byte	0x04, 0x17
        /*012a*/ 	.short	(.L_47 - .L_46)
.L_46:
        /*012c*/ 	.word	0x00000000
        /*0130*/ 	.short	0x0001
        /*0132*/ 	.short	0x0008
        /*0134*/ 	.byte	0x00, 0xf5, 0x21, 0x00


	//----- nvinfo : EIATTR_KPARAM_INFO
	.align		4
.L_47:
        /*0138*/ 	.byte	0x04, 0x17
        /*013a*/ 	.short	(.L_49 - .L_48)
.L_48:
        /*013c*/ 	.word	0x00000000
        /*0140*/ 	.short	0x0000
        /*0142*/ 	.short	0x0000
        /*0144*/ 	.byte	0x00, 0xf5, 0x21, 0x00


	//----- nvinfo : EIATTR_SPARSE_MMA_MASK
	.align		4
.L_49:
        /*0148*/ 	.byte	0x03, 0x50
        /*014a*/ 	.short	0x0000


	//----- nvinfo : EIATTR_MAXREG_COUNT
	.align		4
        /*014c*/ 	.byte	0x03, 0x1b
        /*014e*/ 	.short	0x00ff


	//----- nvinfo : EIATTR_NUM_BARRIERS
	.align		4
        /*0150*/ 	.byte	0x02, 0x4c
        /*0152*/ 	.byte	0x01
	.zero		1


	//----- nvinfo : EIATTR_MERCURY_ISA_VERSION
	.align		4
        /*0154*/ 	.byte	0x03, 0x5f
        /*0156*/ 	.short	0x0101


	//----- nvinfo : EIATTR_VRC_CTA_INIT_COUNT
	.align		4
        /*0158*/ 	.byte	0x02, 0x4a
	.zero		1
	.zero		1


	//----- nvinfo : EIATTR_EXIT_INSTR_OFFSETS
	.align		4
        /*015c*/ 	.byte	0x04, 0x1c
        /*015e*/ 	.short	(.L_51 - .L_50)


	//   ....[0]....
.L_50:
        /*0160*/ 	.word	0x00000070


	//   ....[1]....
        /*0164*/ 	.word	0x00000db0


	//----- nvinfo : EIATTR_CRS_STACK_SIZE
	.align		4
.L_51:
        /*0168*/ 	.byte	0x04, 0x1e
        /*016a*/ 	.short	(.L_53 - .L_52)
.L_52:
        /*016c*/ 	.word	0x00000000


	//----- nvinfo : EIATTR_CBANK_PARAM_SIZE
	.align		4
.L_53:
        /*0170*/ 	.byte	0x03, 0x19
        /*0172*/ 	.short	0x0098


	//----- nvinfo : EIATTR_PARAM_CBANK
	.align		4
        /*0174*/ 	.byte	0x04, 0x0a
        /*0176*/ 	.short	(.L_55 - .L_54)
	.align		4
.L_54:
        /*0178*/ 	.word	index@(.nv.constant0._Z23compute_acoustic_kernelPiPfS0_S0_S0_S0_S0_S0_S0_S0_S0_S0_S0_S0_S0_S0_S0_S0_fi)
        /*017c*/ 	.short	0x0380
        /*017e*/ 	.short	0x0098


	//----- nvinfo : EIATTR_SW_WAR
	.align		4
.L_55:
        /*0180*/ 	.byte	0x04, 0x36
        /*0182*/ 	.short	(.L_57 - .L_56)
.L_56:
        /*0184*/ 	.word	0x00000008
.L_57:


//--------------------- .nv.callgraph             --------------------------
	.section	.nv.callgraph,"",@"SHT_CUDA_CALLGRAPH"
	.align	4
	.sectionentsize	8
	.align		4
        /*0000*/ 	.word	0x00000000
	.align		4
        /*0004*/ 	.word	0xffffffff
	.align		4
        /*0008*/ 	.word	0x00000000
	.align		4
        /*000c*/ 	.word	0xfffffffe
	.align		4
        /*0010*/ 	.word	0x00000000
	.align		4
        /*0014*/ 	.word	0xfffffffd
	.align		4
        /*0018*/ 	.word	0x00000000
	.align		4
        /*001c*/ 	.word	0xfffffffc


//--------------------- .text._Z23compute_acoustic_kernelPiPfS0_S0_S0_S0_S0_S0_S0_S0_S0_S0_S0_S0_S0_S0_S0_S0_fi --------------------------
	.section	.text._Z23compute_acoustic_kernelPiPfS0_S0_S0_S0_S0_S0_S0_S0_S0_S0_S0_S0_S0_S0_S0_S0_fi,"ax",@progbits
	.align	128
        .global         _Z23compute_acoustic_kernelPiPfS0_S0_S0_S0_S0_S0_S0_S0_S0_S0_S0_S0_S0_S0_S0_S0_fi
        .type           _Z23compute_acoustic_kernelPiPfS0_S0_S0_S0_S0_S0_S0_S0_S0_S0_S0_S0_S0_S0_S0_S0_fi,@function
        .size           _Z23compute_acoustic_kernelPiPfS0_S0_S0_S0_S0_S0_S0_S0_S0_S0_S0_S0_S0_S0_S0_S0_fi,(.L_x_14 - _Z23compute_acoustic_kernelPiPfS0_S0_S0_S0_S0_S0_S0_S0_S0_S0_S0_S0_S0_S0_S0_S0_fi)
        .other          _Z23compute_acoustic_kernelPiPfS0_S0_S0_S0_S0_S0_S0_S0_S0_S0_S0_S0_S0_S0_S0_S0_fi,@"STO_CUDA_ENTRY STV_DEFAULT"
_Z23compute_acoustic_kernelPiPfS0_S0_S0_S0_S0_S0_S0_S0_S0_S0_S0_S0_S0_S0_S0_S0_fi:
.text._Z23compute_acoustic_kernelPiPfS0_S0_S0_S0_S0_S0_S0_S0_S0_S0_S0_S0_S0_S0_S0_S0_fi:
[----:B------:R-:W-:Y:S01]  /*0000*/  LDC R1, c[0x0][0x37c] ;  /* 0x0000df00ff017b82 */ /* 0x000fe20000000800 */
[----:B------:R-:W0:Y:S07]  /*0010*/  S2R R9, SR_CTAID.Y ;  /* 0x0000000000097919 */ /* 0x000e2e0000002600 */
[----:B------:R-:W0:Y:S01]  /*0020*/  S2UR UR4, SR_CTAID.X ;  /* 0x00000000000479c3 */ /* 0x000e220000002500 */
[----:B------:R-:W1:Y:S07]  /*0030*/  LDCU UR5, c[0x0][0x414] ;  /* 0x00008280ff0577ac */ /* 0x000e6e0008000800 */
[----:B------:R-:W0:Y:S02]  /*0040*/  LDC R0, c[0x0][0x370] ;  /* 0x0000dc00ff007b82 */ /* 0x000e240000000800 */
[----:B0-----:R-:W-:-:S05]  /*0050*/  IMAD R9, R9, R0, UR4 ;  /* 0x0000000409097e24 */ /* 0x001fca000f8e0200 */
[----:B-1----:R-:W-:-:S13]  /*0060*/  ISETP.GE.AND P0, PT, R9, UR5, PT ;  /* 0x0000000509007c0c */ /* 0x002fda000bf06270 */
[----:B------:R-:W-:Y:S05]  /*0070*/  @P0 EXIT ;  /* 0x000000000000094d */ /* 0x000fea0003800000 */
[----:B------:R-:W0:Y:S01]  /*0080*/  S2R R4, SR_TID.X ;  /* 0x0000000000047919 */ /* 0x000e220000002100 */
[----:B------:R-:W1:Y:S01]  /*0090*/  LDC.64 R2, c[0x0][0x380] ;  /* 0x0000e000ff027b82 */ /* 0x000e620000000a00 */
[----:B------:R-:W2:Y:S07]  /*00a0*/  LDCU.64 UR8, c[0x0][0x358] ;  /* 0x00006b00ff0877ac */ /* 0x000eae0008000a00 */
[----:B------:R-:W3:Y:S08]  /*00b0*/  LDC.64 R6, c[0x0][0x3f0] ;  /* 0x0000fc00ff067b82 */ /* 0x000ef00000000a00 */
[----:B------:R-:W4:Y:S01]  /*00c0*/  LDC.64 R12, c[0x0][0x3e8] ;  /* 0x0000fa00ff0c7b82 */ /* 0x000f220000000a00 */
[----:B0-----:R-:W-:-:S04]  /*00d0*/  IMAD R0, R9, 0x7d, R4 ;  /* 0x0000007d09007824 */ /* 0x001fc800078e0204 */
[----:B-1----:R-:W-:-:S06]  /*00e0*/  IMAD.WIDE R2, R0, 0x4, R2 ;  /* 0x0000000400027825 */ /* 0x002fcc00078e0202 */
[----:B--2---:R-:W3:Y:S01]  /*00f0*/  LDG.E R2, desc[UR8][R2.64] ;  /* 0x0000000802027981 */ /* 0x004ee2000c1e1900 */
[----:B------:R-:W0:Y:S01]  /*0100*/  S2UR UR6, SR_CgaCtaId ;  /* 0x00000000000679c3 */ /* 0x000e220000008800 */
[----:B------:R-:W-:-:S05]  /*0110*/  LOP3.LUT R8, R4, 0xffff, RZ, 0xc0, !PT ;  /* 0x0000ffff04087812 */ /* 0x000fca00078ec0ff */
[----:B------:R-:W-:-:S05]  /*0120*/  IMAD R8, R8, 0xa3e, RZ ;  /* 0x00000a3e08087824 */ /* 0x000fca00078e02ff */
[----:B------:R-:W-:Y:S01]  /*0130*/  SHF.R.U32.HI R17, RZ, 0x10, R8 ;  /* 0x00000010ff117819 */ /* 0x000fe20000011608 */
[----:B---3--:R-:W-:-:S04]  /*0140*/  IMAD.WIDE R6, R2, 0x4, R6 ;  /* 0x0000000402067825 */ /* 0x008fc800078e0206 */
[----:B----4-:R-:W-:Y:S01]  /*0150*/  IMAD.WIDE R12, R2, 0x4, R12 ;  /* 0x00000004020c7825 */ /* 0x010fe200078e020c */
[----:B------:R1:W2:Y:S04]  /*0160*/  LDG.E R5, desc[UR8][R6.64+-0x4] ;  /* 0xfffffc0806057981 */ /* 0x0002a8000c1e1900 */
[----:B------:R-:W3:Y:S01]  /*0170*/  LDG.E R19, desc[UR8][R12.64+-0x4] ;  /* 0xfffffc080c137981 */ /* 0x000ee2000c1e1900 */
[----:B------:R-:W-:Y:S01]  /*0180*/  IMAD R8, R17, -0x19, R4 ;  /* 0xffffffe711087824 */ /* 0x000fe200078e0204 */
[----:B------:R-:W-:Y:S02]  /*0190*/  UMOV UR4, 0x400 ;  /* 0x0000040000047882 */ /* 0x000fe40000000000 */
[----:B------:R-:W-:Y:S02]  /*01a0*/  UIADD3 UR5, UPT, UPT, UR4, 0x1f4, URZ ;  /* 0x000001f404057890 */ /* 0x000fe4000fffe0ff */
[----:B------:R-:W-:Y:S01]  /*01b0*/  PRMT R3, R8, 0x9910, RZ ;  /* 0x0000991008037816 */ /* 0x000fe200000000ff */
[----:B0-----:R-:W-:Y:S01]  /*01c0*/  ULEA UR4, UR6, UR4, 0x18 ;  /* 0x0000000406047291 */ /* 0x001fe2000f8ec0ff */
[----:B-1----:R-:W0:Y:S01]  /*01d0*/  LDC.64 R6, c[0x0][0x398] ;  /* 0x0000e600ff067b82 */ /* 0x002e220000000a00 */
[----:B------:R-:W-:-:S02]  /*01e0*/  ULEA UR5, UR6, UR5, 0x18 ;  /* 0x0000000506057291 */ /* 0x000fc4000f8ec0ff */
[----:B------:R-:W-:Y:S02]  /*01f0*/  IMAD R10, R3, 0x6667, RZ ;  /* 0x00006667030a7824 */ /* 0x000fe400078e02ff */
[C---:B------:R-:W-:Y:S02]  /*0200*/  LEA R20, R4.reuse, UR4, 0x2 ;  /* 0x0000000404147c11 */ /* 0x040fe4000f8e10ff */
[----:B------:R-:W-:Y:S02]  /*0210*/  LEA R22, R4, UR5, 0x2 ;  /* 0x0000000504167c11 */ /* 0x000fe4000f8e10ff */
[----:B------:R-:W-:-:S04]  /*0220*/  SHF.R.S32.HI R3, RZ, 0x10, R10 ;  /* 0x00000010ff037819 */ /* 0x000fc8000001140a */
[----:B------:R-:W-:-:S04]  /*0230*/  LOP3.LUT R3, R3, 0xffff, RZ, 0xc0, !PT ;  /* 0x0000ffff03037812 */ /* 0x000fc800078ec0ff */
[----:B------:R-:W-:-:S04]  /*0240*/  SHF.R.U32.HI R3, RZ, 0xf, R3 ;  /* 0x0000000fff037819 */ /* 0x000fc80000011603 */
[----:B------:R-:W-:-:S04]  /*0250*/  LEA.HI.SX32 R3, R10, R3, 0xf ;  /* 0x000000030a037211 */ /* 0x000fc800078f7aff */
[----:B------:R-:W-:-:S05]  /*0260*/  PRMT R23, R3, 0x9910, RZ ;  /* 0x0000991003177816 */ /* 0x000fca00000000ff */
[----:B------:R-:W-:-:S04]  /*0270*/  IMAD R25, R23, -0x5, R8 ;  /* 0xfffffffb17197824 */ /* 0x000fc800078e0208 */
[----:B0-----:R-:W-:-:S04]  /*0280*/  IMAD.WIDE R26, R25, 0x4, R6 ;  /* 0x00000004191a7825 */ /* 0x001fc800078e0206 */
[----:B------:R-:W-:Y:S01]  /*0290*/  IMAD.WIDE R14, R23, 0x4, R6 ;  /* 0x00000004170e7825 */ /* 0x000fe200078e0206 */
[----:B--2---:R0:W-:Y:S04]  /*02a0*/  STS [R20], R5 ;  /* 0x0000000514007388 */ /* 0x0041e80000000800 */
[----:B---3--:R-:W-:Y:S01]  /*02b0*/  STS [R22], R19 ;  /* 0x0000001316007388 */ /* 0x008fe20000000800 */
[----:B------:R-:W-:Y:S06]  /*02c0*/  BAR.SYNC.DEFER_BLOCKING 0x0 ;  /* 0x0000000000007b1d */ /* 0x000fec0000010000 */
[----:B------:R-:W2:Y:S04]  /*02d0*/  LDG.E R4, desc[UR8][R26.64] ;  /* 0x000000081a047981 */ /* 0x000ea8000c1e1900 */
[----:B------:R-:W3:Y:S04]  /*02e0*/  LDG.E R18, desc[UR8][R26.64+0x14] ;  /* 0x000014081a127981 */ /* 0x000ee8000c1e1900 */
[----:B------:R-:W4:Y:S04]  /*02f0*/  LDG.E R10, desc[UR8][R26.64+0x28] ;  /* 0x000028081a0a7981 */ /* 0x000f28000c1e1900 */
[----:B------:R-:W5:Y:S04]  /*0300*/  LDG.E R16, desc[UR8][R26.64+0x3c] ;  /* 0x00003c081a107981 */ /* 0x000f68000c1e1900 */
[----:B------:R-:W5:Y:S04]  /*0310*/  LDG.E R3, desc[UR8][R14.64] ;  /* 0x000000080e037981 */ /* 0x000f68000c1e1900 */
[----:B------:R-:W5:Y:S01]  /*0320*/  LDG.E R11, desc[UR8][R14.64+0x14] ;  /* 0x000014080e0b7981 */ /* 0x000f62000c1e1900 */
[----:B------:R-:W-:-:S04]  /*0330*/  IMAD R8, R17, 0x19, RZ ;  /* 0x0000001911087824 */ /* 0x000fc800078e02ff */
[----:B0-----:R-:W-:-:S05]  /*0340*/  IMAD R20, R23, 0x5, R8 ;  /* 0x0000000517147824 */ /* 0x001fca00078e0208 */
[C---:B------:R-:W-:Y:S02]  /*0350*/  LEA R24, R20.reuse, UR4, 0x2 ;  /* 0x0000000414187c11 */ /* 0x040fe4000f8e10ff */
[----:B------:R-:W-:-:S03]  /*0360*/  LEA R20, R20, UR5, 0x2 ;  /* 0x0000000514147c11 */ /* 0x000fc6000f8e10ff */
[----:B------:R-:W2:Y:S04]  /*0370*/  LDS R19, [R24] ;  /* 0x0000000018137984 */ /* 0x000ea80000000800 */
[----:B------:R-:W0:Y:S04]  /*0380*/  LDS R5, [R20] ;  /* 0x0000000014057984 */ /* 0x000e280000000800 */
[----:B------:R-:W3:Y:S01]  /*0390*/  LDS R22, [R20+0x4] ;  /* 0x0000040014167984 */ /* 0x000ee20000000800 */
[----:B------:R-:W-:-:S03]  /*03a0*/  IMAD.WIDE.U32 R6, R17, 0x4, R6 ;  /* 0x0000000411067825 */ /* 0x000fc600078e0006 */
[----:B------:R-:W5:Y:S01]  /*03b0*/  LDG.E R17, desc[UR8][R14.64+0x50] ;  /* 0x000050080e117981 */ /* 0x000f62000c1e1900 */
[C---:B--2---:R-:W-:Y:S01]  /*03c0*/  FFMA R19, R4.reuse, R19, RZ ;  /* 0x0000001304137223 */ /* 0x044fe200000000ff */
[----:B0-----:R-:W-:Y:S02]  /*03d0*/  FFMA R21, R4, R5, RZ ;  /* 0x0000000504157223 */ /* 0x001fe400000000ff */
[----:B------:R-:W0:Y:S02]  /*03e0*/  LDS R4, [R24+0x4] ;  /* 0x0000040018047984 */ /* 0x000e240000000800 */
[C---:B---3--:R-:W-:Y:S02]  /*03f0*/  FFMA R21, R18.reuse, R22, R21 ;  /* 0x0000001612157223 */ /* 0x048fe40000000015 */
[----:B------:R-:W2:Y:S01]  /*0400*/  LDG.E R22, desc[UR8][R14.64+0x28] ;  /* 0x000028080e167981 */ /* 0x000ea2000c1e1900 */
[----:B0-----:R-:W-:-:S03]  /*0410*/  FFMA R5, R18, R4, R19 ;  /* 0x0000000412057223 */ /* 0x001fc60000000013 */
[----:B------:R-:W4:Y:S04]  /*0420*/  LDS R18, [R20+0x8] ;  /* 0x0000080014127984 */ /* 0x000f280000000800 */
[----:B------:R-:W0:Y:S01]  /*0430*/  LDS R4, [R24+0x8] ;  /* 0x0000080018047984 */ /* 0x000e220000000800 */
[----:B----4-:R-:W-:-:S03]  /*0440*/  FFMA R19, R10, R18, R21 ;  /* 0x000000120a137223 */ /* 0x010fc60000000015 */
[----:B------:R-:W5:Y:S01]  /*0450*/  LDS R18, [R24+0xc] ;  /* 0x00000c0018127984 */ /* 0x000f620000000800 */
[----:B0-----:R-:W-:-:S03]  /*0460*/  FFMA R5, R10, R4, R5 ;  /* 0x000000040a057223 */ /* 0x001fc60000000005 */
[----:B------:R-:W0:Y:S01]  /*0470*/  LDS R4, [R20+0xc] ;  /* 0x00000c0014047984 */ /* 0x000e220000000800 */
[----:B------:R-:W-:-:S03]  /*0480*/  IADD3 R10, PT, PT, R25, R8, RZ ;  /* 0x00000008190a7210 */ /* 0x000fc60007ffe0ff */
[----:B------:R1:W3:Y:S01]  /*0490*/  LDG.E R21, desc[UR8][R26.64+0x50] ;  /* 0x000050081a157981 */ /* 0x0002e2000c1e1900 */
[----:B------:R-:W-:Y:S01]  /*04a0*/  LEA R8, R10, UR4, 0x2 ;  /* 0x000000040a087c11 */ /* 0x000fe2000f8e10ff */
[----:B------:R-:W-:Y:S02]  /*04b0*/  IMAD R23, R23, 0x5, R25 ;  /* 0x0000000517177824 */ /* 0x000fe400078e0219 */
[----:B------:R-:W-:Y:S04]  /*04c0*/  LDS R24, [R24+0x10] ;  /* 0x0000100018187984 */ /* 0x000fe80000000800 */
[----:B------:R-:W-:Y:S01]  /*04d0*/  LDS R29, [R8+0x14] ;  /* 0x00001400081d7984 */ /* 0x000fe20000000800 */
[----:B-----5:R-:W-:-:S03]  /*04e0*/  FFMA R18, R16, R18, R5 ;  /* 0x0000001210127223 */ /* 0x020fc60000000005 */
[----:B------:R-:W-:Y:S01]  /*04f0*/  LDS R20, [R20+0x10] ;  /* 0x0000100014147984 */ /* 0x000fe20000000800 */
[----:B0-----:R-:W-:-:S03]  /*0500*/  FFMA R16, R16, R4, R19 ;  /* 0x0000000410107223 */ /* 0x001fc60000000013 */
[----:B------:R0:W4:Y:S04]  /*0510*/  LDG.E R5, desc[UR8][R14.64+0x3c] ;  /* 0x00003c080e057981 */ /* 0x000128000c1e1900 */
[----:B------:R-:W5:Y:S01]  /*0520*/  LDS R19, [R8] ;  /* 0x0000000008137984 */ /* 0x000f620000000800 */
[----:B------:R-:W-:-:S03]  /*0530*/  LEA R10, R10, UR5, 0x2 ;  /* 0x000000050a0a7c11 */ /* 0x000fc6000f8e10ff */
[----:B------:R-:W4:Y:S04]  /*0540*/  LDG.E R4, desc[UR8][R6.64] ;  /* 0x0000000806047981 */ /* 0x000f28000c1e1900 */
[----:B------:R-:W5:Y:S04]  /*0550*/  LDS R28, [R10] ;  /* 0x000000000a1c7984 */ /* 0x000f680000000800 */
[----:B-1----:R-:W1:Y:S04]  /*0560*/  LDS R27, [R10+0x14] ;  /* 0x000014000a1b7984 */ /* 0x002e680000000800 */
[----:B0-----:R-:W2:Y:S01]  /*0570*/  LDS R14, [R8+0x28] ;  /* 0x00002800080e7984 */ /* 0x001ea20000000800 */
[----:B-----5:R-:W-:-:S03]  /*0580*/  FFMA R26, R3, R19, RZ ;  /* 0x00000013031a7223 */ /* 0x020fc600000000ff */
[----:B------:R-:W5:Y:S01]  /*0590*/  LDG.E R19, desc[UR8][R6.64+0x28] ;  /* 0x0000280806137981 */ /* 0x000f62000c1e1900 */
[----:B------:R-:W-:-:S03]  /*05a0*/  FFMA R29, R11, R29, R26 ;  /* 0x0000001d0b1d7223 */ /* 0x000fc6000000001a */
[----:B------:R-:W5:Y:S01]  /*05b0*/  LDG.E R26, desc[UR8][R6.64+0x14] ;  /* 0x00001408061a7981 */ /* 0x000f62000c1e1900 */
[----:B------:R-:W-:-:S04]  /*05c0*/  FFMA R28, R3, R28, RZ ;  /* 0x0000001c031c7223 */ /* 0x000fc800000000ff */
[----:B-1----:R-:W-:Y:S02]  /*05d0*/  FFMA R3, R11, R27, R28 ;  /* 0x0000001b0b037223 */ /* 0x002fe4000000001c */
[----:B------:R-:W5:Y:S04]  /*05e0*/  LDG.E R11, desc[UR8][R6.64+0x3c] ;  /* 0x00003c08060b7981 */ /* 0x000f68000c1e1900 */
[----:B------:R0:W5:Y:S04]  /*05f0*/  LDG.E R27, desc[UR8][R6.64+0x50] ;  /* 0x00005008061b7981 */ /* 0x000168000c1e1900 */
[----:B------:R-:W1:Y:S01]  /*0600*/  LDS R28, [R10+0x28] ;  /* 0x000028000a1c7984 */ /* 0x000e620000000800 */
[----:B0-----:R-:W-:-:S05]  /*0610*/  LEA R7, R23, UR5, 0x2 ;  /* 0x0000000517077c11 */ /* 0x001fca000f8e10ff */
[----:B------:R-:W-:Y:S04]  /*0620*/  LDS R15, [R7] ;  /* 0x00000000070f7984 */ /* 0x000fe80000000800 */
[----:B------:R-:W-:Y:S01]  /*0630*/  LDS R6, [R7+0xc8] ;  /* 0x0000c80007067984 */ /* 0x000fe20000000800 */
[C---:B--2---:R-:W-:Y:S01]  /*0640*/  FFMA R14, R22.reuse, R14, R29 ;  /* 0x0000000e160e7223 */ /* 0x044fe2000000001d */
[----:B-1----:R-:W-:Y:S02]  /*0650*/  FFMA R22, R22, R28, R3 ;  /* 0x0000001c16167223 */ /* 0x002fe40000000003 */
[----:B------:R-:W-:Y:S04]  /*0660*/  LDS R29, [R10+0x3c] ;  /* 0x00003c000a1d7984 */ /* 0x000fe80000000800 */
[----:B------:R-:W4:Y:S01]  /*0670*/  LDS R28, [R8+0x3c] ;  /* 0x00003c00081c7984 */ /* 0x000f220000000800 */
[----:B------:R-:W-:Y:S01]  /*0680*/  LEA R3, R23, UR4, 0x2 ;  /* 0x0000000417037c11 */ /* 0x000fe2000f8e10ff */
[----:B------:R-:W0:Y:S02]  /*0690*/  LDCU UR4, c[0x0][0x410] ;  /* 0x00008200ff0477ac */ /* 0x000e240008000800 */
[----:B------:R-:W-:Y:S04]  /*06a0*/  LDS R8, [R8+0x50] ;  /* 0x0000500008087984 */ /* 0x000fe80000000800 */
[----:B------:R-:W1:Y:S04]  /*06b0*/  LDS R25, [R3] ;  /* 0x0000000003197984 */ /* 0x000e680000000800 */
[----:B------:R-:W-:Y:S01]  /*06c0*/  LDS R10, [R10+0x50] ;  /* 0x000050000a0a7984 */ /* 0x000fe20000000800 */
[----:B---3--:R-:W-:-:S03]  /*06d0*/  FFMA R23, R21, R24, R18 ;  /* 0x0000001815177223 */ /* 0x008fc60000000012 */
[----:B------:R-:W-:Y:S01]  /*06e0*/  LDS R18, [R3+0xc8] ;  /* 0x0000c80003127984 */ /* 0x000fe20000000800 */
[----:B------:R-:W-:-:S03]  /*06f0*/  FFMA R21, R21, R20, R16 ;  /* 0x0000001415157223 */ /* 0x000fc60000000010 */
[----:B------:R-:W-:Y:S01]  /*0700*/  LDS R16, [R7+0x12c] ;  /* 0x00012c0007107984 */ /* 0x000fe20000000800 */
[C---:B----4-:R-:W-:Y:S01]  /*0710*/  FFMA R14, R5.reuse, R28, R14 ;  /* 0x0000001c050e7223 */ /* 0x050fe2000000000e */
[----:B------:R-:W-:Y:S02]  /*0720*/  FFMA R22, R5, R29, R22 ;  /* 0x0000001d05167223 */ /* 0x000fe40000000016 */
[----:B------:R-:W5:Y:S04]  /*0730*/  LDS R5, [R7+0x64] ;  /* 0x0000640007057984 */ /* 0x000f680000000800 */
[----:B------:R-:W2:Y:S01]  /*0740*/  LDS R29, [R3+0x64] ;  /* 0x00006400031d7984 */ /* 0x000ea20000000800 */
[C---:B-1----:R-:W-:Y:S01]  /*0750*/  FFMA R25, R4.reuse, R25, RZ ;  /* 0x0000001904197223 */ /* 0x042fe200000000ff */
[----:B------:R-:W-:-:S02]  /*0760*/  FFMA R24, R4, R15, RZ ;  /* 0x0000000f04187223 */ /* 0x000fc400000000ff */
[----:B------:R-:W1:Y:S04]  /*0770*/  LDS R4, [R3+0x12c] ;  /* 0x00012c0003047984 */ /* 0x000e680000000800 */
[----:B------:R-:W3:Y:S04]  /*0780*/  LDS R3, [R3+0x190] ;  /* 0x0001900003037984 */ /* 0x000ee80000000800 */
[----:B------:R-:W4:Y:S01]  /*0790*/  LDS R7, [R7+0x190] ;  /* 0x0001900007077984 */ /* 0x000f220000000800 */
[C---:B-----5:R-:W-:Y:S01]  /*07a0*/  FFMA R15, R26.reuse, R5, R24 ;  /* 0x000000051a0f7223 */ /* 0x060fe20000000018 */
[----:B--2---:R-:W-:Y:S01]  /*07b0*/  FFMA R20, R26, R29, R25 ;  /* 0x0000001d1a147223 */ /* 0x004fe20000000019 */
[C---:B------:R-:W-:Y:S01]  /*07c0*/  FFMA R5, R17.reuse, R8, R14 ;  /* 0x0000000811057223 */ /* 0x040fe2000000000e */
[----:B------:R-:W-:Y:S01]  /*07d0*/  FFMA R8, R17, R10, R22 ;  /* 0x0000000a11087223 */ /* 0x000fe20000000016 */
[----:B------:R-:W2:Y:S01]  /*07e0*/  LDC.64 R24, c[0x0][0x3b0] ;  /* 0x0000ec00ff187b82 */ /* 0x000ea20000000a00 */
[----:B------:R-:W-:-:S07]  /*07f0*/  FFMA R17, R19, R6, R15 ;  /* 0x0000000613117223 */ /* 0x000fce000000000f */
[----:B------:R-:W5:Y:S08]  /*0800*/  LDC.64 R14, c[0x0][0x3b8] ;  /* 0x0000ee00ff0e7b82 */ /* 0x000f700000000a00 */
[----:B------:R-:W0:Y:S01]  /*0810*/  LDC.64 R28, c[0x0][0x3a0] ;  /* 0x0000e800ff1c7b82 */ /* 0x000e220000000a00 */
[----:B------:R-:W-:Y:S02]  /*0820*/  IMAD R6, R9, 0x3, R0 ;  /* 0x0000000309067824 */ /* 0x000fe400078e0200 */
[----:B------:R-:W-:-:S05]  /*0830*/  FFMA R20, R19, R18, R20 ;  /* 0x0000001213147223 */ /* 0x000fca0000000014 */
[----:B------:R-:W3:Y:S01]  /*0840*/  LDC.64 R18, c[0x0][0x3a8] ;  /* 0x0000ea00ff127b82 */ /* 0x000ee20000000a00 */
[----:B--2---:R-:W-:-:S04]  /*0850*/  IMAD.WIDE R24, R6, 0x4, R24 ;  /* 0x0000000406187825 */ /* 0x004fc800078e0218 */
[C---:B-1----:R-:W-:Y:S01]  /*0860*/  FFMA R4, R11.reuse, R4, R20 ;  /* 0x000000040b047223 */ /* 0x042fe20000000014 */
[----:B------:R-:W-:Y:S01]  /*0870*/  FFMA R11, R11, R16, R17 ;  /* 0x000000100b0b7223 */ /* 0x000fe20000000011 */
[----:B------:R1:W2:Y:S01]  /*0880*/  LDG.E R20, desc[UR8][R24.64] ;  /* 0x0000000818147981 */ /* 0x0002a2000c1e1900 */
[C---:B-----5:R-:W-:Y:S01]  /*0890*/  IMAD.WIDE R14, R6.reuse, 0x4, R14 ;  /* 0x00000004060e7825 */ /* 0x060fe200078e020e */
[----:B------:R-:W5:Y:S04]  /*08a0*/  LDC.64 R16, c[0x0][0x3c0] ;  /* 0x0000f000ff107b82 */ /* 0x000f680000000a00 */
[----:B------:R4:W2:Y:S01]  /*08b0*/  LDG.E R9, desc[UR8][R14.64] ;  /* 0x000000080e097981 */ /* 0x0008a2000c1e1900 */
[----:B0-----:R-:W-:-:S03]  /*08c0*/  IMAD.WIDE R28, R6, 0x4, R28 ;  /* 0x00000004061c7825 */ /* 0x001fc600078e021c */
[----:B-1----:R-:W0:Y:S02]  /*08d0*/  LDC.64 R24, c[0x0][0x3d0] ;  /* 0x0000f400ff187b82 */ /* 0x002e240000000a00 */
[----:B------:R1:W2:Y:S06]  /*08e0*/  LDG.E R22, desc[UR8][R28.64] ;  /* 0x000000081c167981 */ /* 0x0002ac000c1e1900 */
[----:B----4-:R-:W4:Y:S08]  /*08f0*/  LDC.64 R14, c[0x0][0x3d8] ;  /* 0x0000f600ff0e7b82 */ /* 0x010f300000000a00 */
[----:B-1----:R-:W1:Y:S01]  /*0900*/  LDC.64 R28, c[0x0][0x3c8] ;  /* 0x0000f200ff1c7b82 */ /* 0x002e620000000a00 */
[----:B---3--:R-:W-:-:S05]  /*0910*/  IMAD.WIDE R18, R6, 0x4, R18 ;  /* 0x0000000406127825 */ /* 0x008fca00078e0212 */
[----:B------:R5:W3:Y:S01]  /*0920*/  LDG.E R10, desc[UR8][R18.64] ;  /* 0x00000008120a7981 */ /* 0x000ae2000c1e1900 */
[----:B0-----:R-:W-:-:S06]  /*0930*/  IMAD.WIDE R24, R6, 0x4, R24 ;  /* 0x0000000406187825 */ /* 0x001fcc00078e0218 */
[----:B------:R-:W3:Y:S01]  /*0940*/  LDG.E R24, desc[UR8][R24.64] ;  /* 0x0000000818187981 */ /* 0x000ee2000c1e1900 */
[C---:B-----5:R-:W-:Y:S02]  /*0950*/  IMAD.WIDE R18, R6.reuse, 0x4, R16 ;  /* 0x0000000406127825 */ /* 0x060fe400078e0210 */
[----:B------:R-:W0:Y:S02]  /*0960*/  LDC.64 R16, c[0x0][0x3e0] ;  /* 0x0000f800ff107b82 */ /* 0x000e240000000a00 */
[C---:B----4-:R-:W-:Y:S02]  /*0970*/  IMAD.WIDE R14, R6.reuse, 0x4, R14 ;  /* 0x00000004060e7825 */ /* 0x050fe400078e020e */
[----:B------:R-:W4:Y:S02]  /*0980*/  LDG.E R18, desc[UR8][R18.64] ;  /* 0x0000000812127981 */ /* 0x000f24000c1e1900 */
[C---:B-1----:R-:W-:Y:S02]  /*0990*/  IMAD.WIDE R28, R6.reuse, 0x4, R28 ;  /* 0x00000004061c7825 */ /* 0x042fe400078e021c */
[----:B------:R1:W5:Y:S04]  /*09a0*/  LDG.E R25, desc[UR8][R14.64] ;  /* 0x000000080e197981 */ /* 0x000368000c1e1900 */
[----:B------:R1:W5:Y:S02]  /*09b0*/  LDG.E R19, desc[UR8][R28.64] ;  /* 0x000000081c137981 */ /* 0x000364000c1e1900 */
[----:B-1----:R-:W1:Y:S08]  /*09c0*/  LDC.64 R14, c[0x0][0x388] ;  /* 0x0000e200ff0e7b82 */ /* 0x002e700000000a00 */
[----:B------:R-:W1:Y:S01]  /*09d0*/  LDC.64 R28, c[0x0][0x400] ;  /* 0x00010000ff1c7b82 */ /* 0x000e620000000a00 */
[----:B0-----:R-:W-:-:S06]  /*09e0*/  IMAD.WIDE R16, R6, 0x4, R16 ;  /* 0x0000000406107825 */ /* 0x001fcc00078e0210 */
[----:B------:R-:W5:Y:S01]  /*09f0*/  LDG.E R16, desc[UR8][R16.64] ;  /* 0x0000000810107981 */ /* 0x000f62000c1e1900 */
[----:B------:R-:W-:Y:S01]  /*0a00*/  FFMA R3, R27, R3, R4 ;  /* 0x000000031b037223 */ /* 0x000fe20000000004 */
[----:B-1----:R-:W-:-:S05]  /*0a10*/  IMAD.WIDE R14, R6, 0x4, R14 ;  /* 0x00000004060e7825 */ /* 0x002fca00078e020e */
[----:B------:R2:W5:Y:S01]  /*0a20*/  LDG.E R26, desc[UR8][R14.64] ;  /* 0x000000080e1a7981 */ /* 0x000562000c1e1900 */
[----:B------:R-:W-:-:S05]  /*0a30*/  IMAD.WIDE R28, R0, 0x4, R28 ;  /* 0x00000004001c7825 */ /* 0x000fca00078e021c */
[----:B------:R-:W5:Y:S01]  /*0a40*/  LDG.E R4, desc[UR8][R28.64] ;  /* 0x000000081c047981 */ /* 0x000f62000c1e1900 */
[----:B------:R-:W-:Y:S01]  /*0a50*/  FFMA R27, R27, R7, R11 ;  /* 0x000000071b1b7223 */ /* 0x000fe2000000000b */
[----:B--2---:R-:W-:Y:S01]  /*0a60*/  FMUL R14, R5, R9 ;  /* 0x00000009050e7220 */ /* 0x004fe20000400000 */
[----:B------:R-:W-:-:S03]  /*0a70*/  FMUL R9, R9, R8 ;  /* 0x0000000809097220 */ /* 0x000fc60000400000 */
[----:B------:R-:W-:Y:S01]  /*0a80*/  FFMA R14, R23, R22, R14 ;  /* 0x00000016170e7223 */ /* 0x000fe2000000000e */
[----:B------:R-:W-:Y:S01]  /*0a90*/  FFMA R9, R22, R21, R9 ;  /* 0x0000001516097223 */ /* 0x000fe20000000009 */
[----:B----4-:R-:W-:Y:S01]  /*0aa0*/  FMUL R11, R5, R18 ;  /* 0x00000012050b7220 */ /* 0x010fe20000400000 */
[----:B------:R-:W-:-:S03]  /*0ab0*/  FMUL R7, R18, R8 ;  /* 0x0000000812077220 */ /* 0x000fc60000400000 */
[----:B---3--:R-:W-:Y:S01]  /*0ac0*/  FFMA R18, R23, R10, R11 ;  /* 0x0000000a17127223 */ /* 0x008fe2000000000b */
[----:B------:R-:W-:-:S03]  /*0ad0*/  FFMA R10, R10, R21, R7 ;  /* 0x000000150a0a7223 */ /* 0x000fc60000000007 */
[----:B-----5:R-:W-:Y:S01]  /*0ae0*/  FFMA R18, R3, R25, R18 ;  /* 0x0000001903127223 */ /* 0x020fe20000000012 */
[----:B------:R-:W-:Y:S02]  /*0af0*/  FFMA R25, R25, R27, R10 ;  /* 0x0000001b19197223 */ /* 0x000fe4000000000a */
[----:B------:R-:W0:Y:S01]  /*0b00*/  LDC.64 R10, c[0x0][0x390] ;  /* 0x0000e400ff0a7b82 */ /* 0x000e220000000a00 */
[----:B------:R-:W-:Y:S01]  /*0b10*/  FMUL R22, R5, R19 ;  /* 0x0000001305167220 */ /* 0x000fe20000400000 */
[----:B------:R-:W-:Y:S01]  /*0b20*/  FMUL R19, R19, R8 ;  /* 0x0000000813137220 */ /* 0x000fe20000400000 */
[----:B------:R-:W-:Y:S01]  /*0b30*/  FFMA R14, R3, R24, R14 ;  /* 0x00000018030e7223 */ /* 0x000fe2000000000e */
[----:B------:R-:W-:Y:S01]  /*0b40*/  FFMA R9, R24, R27, R9 ;  /* 0x0000001b18097223 */ /* 0x000fe20000000009 */
[----:B------:R-:W-:Y:S01]  /*0b50*/  FMUL R25, R18, R25 ;  /* 0x0000001912197220 */ /* 0x000fe20000400000 */
[----:B------:R-:W-:Y:S01]  /*0b60*/  FFMA R22, R23, R20, R22 ;  /* 0x0000001417167223 */ /* 0x000fe20000000016 */
[----:B------:R-:W-:-:S02]  /*0b70*/  FFMA R19, R20, R21, R19 ;  /* 0x0000001514137223 */ /* 0x000fc40000000013 */
[----:B------:R-:W-:Y:S01]  /*0b80*/  FFMA R9, R14, R9, R25 ;  /* 0x000000090e097223 */ /* 0x000fe20000000019 */
[----:B------:R-:W-:Y:S01]  /*0b90*/  FFMA R22, R3, R16, R22 ;  /* 0x0000001003167223 */ /* 0x000fe20000000016 */
[----:B------:R-:W-:-:S04]  /*0ba0*/  FFMA R19, R16, R27, R19 ;  /* 0x0000001b10137223 */ /* 0x000fc80000000013 */
[----:B------:R-:W-:Y:S01]  /*0bb0*/  FFMA R9, R22, R19, R9 ;  /* 0x0000001316097223 */ /* 0x000fe20000000009 */
[----:B0-----:R-:W-:-:S04]  /*0bc0*/  IMAD.WIDE R10, R6, 0x4, R10 ;  /* 0x00000004060a7825 */ /* 0x001fc800078e020a */
[----:B------:R-:W-:-:S04]  /*0bd0*/  FMUL R3, R26, UR4 ;  /* 0x000000041a037c20 */ /* 0x000fc80008400000 */
[----:B------:R-:W-:-:S05]  /*0be0*/  FFMA R3, R3, R9, R4 ;  /* 0x0000000903037223 */ /* 0x000fca0000000004 */
[----:B------:R0:W-:Y:S04]  /*0bf0*/  STG.E desc[UR8][R28.64], R3 ;  /* 0x000000031c007986 */ /* 0x0001e8000c101908 */
[----:B------:R-:W2:Y:S01]  /*0c00*/  LDG.E R11, desc[UR8][R10.64] ;  /* 0x000000080a0b7981 */ /* 0x000ea2000c1e1900 */
[----:B------:R-:W-:Y:S01]  /*0c10*/  BSSY.RECONVERGENT B0, `(.L_x_0) ;  /* 0x000000c000007945 */ /* 0x000fe20003800200 */
[----:B--2---:R-:W1:Y:S08]  /*0c20*/  MUFU.RCP R4, R11 ;  /* 0x0000000b00047308 */ /* 0x004e700000001000 */
[----:B------:R-:W2:Y:S01]  /*0c30*/  FCHK P0, R26, R11 ;  /* 0x0000000b1a007302 */ /* 0x000ea20000000000 */
[----:B-1----:R-:W-:-:S04]  /*0c40*/  FFMA R5, -R11, R4, 1 ;  /* 0x3f8000000b057423 */ /* 0x002fc80000000104 */
[----:B------:R-:W-:-:S04]  /*0c50*/  FFMA R5, R4, R5, R4 ;  /* 0x0000000504057223 */ /* 0x000fc80000000004 */
[----:B------:R-:W-:-:S04]  /*0c60*/  FFMA R4, R26, R5, RZ ;  /* 0x000000051a047223 */ /* 0x000fc800000000ff */
[----:B------:R-:W-:-:S04]  /*0c70*/  FFMA R6, -R11, R4, R26 ;  /* 0x000000040b067223 */ /* 0x000fc8000000011a */
[----:B------:R-:W-:Y:S01]  /*0c80*/  FFMA R8, R5, R6, R4 ;  /* 0x0000000605087223 */ /* 0x000fe20000000004 */
[----:B0-2---:R-:W-:Y:S06]  /*0c90*/  @!P0 BRA `(.L_x_1) ;  /* 0x00000000000c8947 */ /* 0x005fec0003800000 */
[----:B------:R-:W-:-:S07]  /*0ca0*/  MOV R4, 0xcc0 ;  /* 0x00000cc000047802 */ /* 0x000fce0000000f00 */
[----:B------:R-:W-:Y:S05]  /*0cb0*/  CALL.REL.NOINC `($__internal_0_$__cuda_sm3x_div_rn_noftz_f32_slowpath) ;  /* 0x0000000000407944 */ /* 0x000fea0003c00000 */
[----:B------:R-:W-:-:S07]  /*0cc0*/  MOV R8, R3 ;  /* 0x0000000300087202 */ /* 0x000fce0000000f00 */
.L_x_1:
[----:B------:R-:W-:Y:S05]  /*0cd0*/  BSYNC.RECONVERGENT B0 ;  /* 0x0000000000007941 */ /* 0x000fea0003800200 */
.L_x_0:
[----:B------:R-:W0:Y:S01]  /*0ce0*/  LDC.64 R4, c[0x0][0x3f8] ;  /* 0x0000fe00ff047b82 */ /* 0x000e220000000a00 */
[----:B------:R-:W2:Y:S01]  /*0cf0*/  LDG.E R13, desc[UR8][R12.64+-0x4] ;  /* 0xfffffc080c0d7981 */ /* 0x000ea2000c1e1900 */
[----:B------:R-:W1:Y:S06]  /*0d00*/  LDCU UR4, c[0x0][0x410] ;  /* 0x00008200ff0477ac */ /* 0x000e6c0008000800 */
[----:B------:R-:W3:Y:S01]  /*0d10*/  LDC.64 R6, c[0x0][0x408] ;  /* 0x00010200ff067b82 */ /* 0x000ee20000000a00 */
[----:B0-----:R-:W-:-:S06]  /*0d20*/  IMAD.WIDE R2, R2, 0x4, R4 ;  /* 0x0000000402027825 */ /* 0x001fcc00078e0204 */
[----:B------:R-:W4:Y:S01]  /*0d30*/  LDG.E R3, desc[UR8][R2.64+-0x4] ;  /* 0xfffffc0802037981 */ /* 0x000f22000c1e1900 */
[----:B---3--:R-:W-:-:S05]  /*0d40*/  IMAD.WIDE R4, R0, 0x4, R6 ;  /* 0x0000000400047825 */ /* 0x008fca00078e0206 */
[----:B------:R-:W3:Y:S01]  /*0d50*/  LDG.E R9, desc[UR8][R4.64] ;  /* 0x0000000804097981 */ /* 0x000ee2000c1e1900 */
[----:B--2---:R-:W-:-:S04]  /*0d60*/  FMUL R0, R13, R8 ;  /* 0x000000080d007220 */ /* 0x004fc80000400000 */
[----:B-1----:R-:W-:Y:S01]  /*0d70*/  FMUL R7, R0, UR4 ;  /* 0x0000000400077c20 */ /* 0x002fe20008400000 */
[----:B----4-:R-:W-:-:S04]  /*0d80*/  FMUL R8, R3, R8 ;  /* 0x0000000803087220 */ /* 0x010fc80000400000 */
[----:B---3--:R-:W-:-:S05]  /*0d90*/  FFMA R7, R8, R7, R9 ;  /* 0x0000000708077223 */ /* 0x008fca0000000009 */
[----:B------:R-:W-:Y:S01]  /*0da0*/  STG.E desc[UR8][R4.64], R7 ;  /* 0x0000000704007986 */ /* 0x000fe2000c101908 */
[----:B------:R-:W-:Y:S05]  /*0db0*/  EXIT ;  /* 0x000000000000794d */ /* 0x000fea0003800000 */
        .weak           $__internal_0_$__cuda_sm3x_div_rn_noftz_f32_slowpath
        .type           $__internal_0_$__cuda_sm3x_div_rn_noftz_f32_slowpath,@function
        .size           $__internal_0_$__cuda_sm3x_div_rn_noftz_f32_slowpath,(.L_x_14 - $__internal_0_$__cuda_sm3x_div_rn_noftz_f32_slowpath)
$__internal_0_$__cuda_sm3x_div_rn_noftz_f32_slowpath:
[----:B------:R-:W-:Y:S01]  /*0dc0*/  SHF.R.U32.HI R6, RZ, 0x17, R11 ;  /* 0x00000017ff067819 */ /* 0x000fe2000001160b */
[----:B------:R-:W-:Y:S01]  /*0dd0*/  BSSY.RECONVERGENT B1, `(.L_x_2) ;  /* 0x0000064000017945 */ /* 0x000fe20003800200 */
[----:B------:R-:W-:Y:S02]  /*0de0*/  SHF.R.U32.HI R3, RZ, 0x17, R26 ;  /* 0x00000017ff037819 */ /* 0x000fe4000001161a */
[----:B------:R-:W-:Y:S02]  /*0df0*/  LOP3.LUT R6, R6, 0xff, RZ, 0xc0, !PT ;  /* 0x000000ff06067812 */ /* 0x000fe400078ec0ff */
[----:B------:R-:W-:Y:S02]  /*0e00*/  LOP3.LUT R7, R3, 0xff, RZ, 0xc0, !PT ;  /* 0x000000ff03077812 */ /* 0x000fe400078ec0ff */
[----:B------:R-:W-:Y:S02]  /*0e10*/  IADD3 R10, PT, PT, R6, -0x1, RZ ;  /* 0xffffffff060a7810 */ /* 0x000fe40007ffe0ff */
[----:B------:R-:W-:-:S02]  /*0e20*/  IADD3 R9, PT, PT, R7, -0x1, RZ ;  /* 0xffffffff07097810 */ /* 0x000fc40007ffe0ff */
[----:B------:R-:W-:Y:S02]  /*0e30*/  ISETP.GT.U32.AND P0, PT, R10, 0xfd, PT ;  /* 0x000000fd0a00780c */ /* 0x000fe40003f04070 */
[----:B------:R-:W-:Y:S02]  /*0e40*/  MOV R8, R26 ;  /* 0x0000001a00087202 */ /* 0x000fe40000000f00 */
[----:B------:R-:W-:-:S13]  /*0e50*/  ISETP.GT.U32.OR P0, PT, R9, 0xfd, P0 ;  /* 0x000000fd0900780c */ /* 0x000fda0000704470 */
[----:B------:R-:W-:Y:S01]  /*0e60*/  @!P0 MOV R5, RZ ;  /* 0x000000ff00058202 */ /* 0x000fe20000000f00 */
[----:B------:R-:W-:Y:S06]  /*0e70*/  @!P0 BRA `(.L_x_3) ;  /* 0x0000000000608947 */ /* 0x000fec0003800000 */
[----:B------:R-:W-:Y:S02]  /*0e80*/  FSETP.GTU.FTZ.AND P0, PT, |R26|, +INF , PT ;  /* 0x7f8000001a00780b */ /* 0x000fe40003f1c200 */
[----:B------:R-:W-:Y:S02]  /*0e90*/  FSETP.GTU.FTZ.AND P1, PT, |R11|, +INF , PT ;  /* 0x7f8000000b00780b */ /* 0x000fe40003f3c200 */
[----:B------:R-:W-:Y:S02]  /*0ea0*/  MOV R3, R11 ;  /* 0x0000000b00037202 */ /* 0x000fe40000000f00 */
[----:B------:R-:W-:-:S13]  /*0eb0*/  PLOP3.LUT P0, PT, P0, P1, PT, 0xf8, 0x8f ;  /* 0x00000000008f781c */ /* 0x000fda0000703f70 */
[----:B------:R-:W-:Y:S05]  /*0ec0*/  @P0 BRA `(.L_x_4) ;  /* 0x00000004004c0947 */ /* 0x000fea0003800000 */
[----:B------:R-:W-:-:S13]  /*0ed0*/  LOP3.LUT P0, RZ, R11, 0x7fffffff, R8, 0xc8, !PT ;  /* 0x7fffffff0bff7812 */ /* 0x000fda000780c808 */
[----:B------:R-:W-:Y:S05]  /*0ee0*/  @!P0 BRA `(.L_x_5) ;  /* 0x00000004003c8947 */ /* 0x000fea0003800000 */
[C---:B------:R-:W-:Y:S02]  /*0ef0*/  FSETP.NEU.FTZ.AND P2, PT, |R26|.reuse, +INF , PT ;  /* 0x7f8000001a00780b */ /* 0x040fe40003f5d200 */
[----:B------:R-:W-:Y:S02]  /*0f00*/  FSETP.NEU.FTZ.AND P1, PT, |R3|, +INF , PT ;  /* 0x7f8000000300780b */ /* 0x000fe40003f3d200 */
[----:B------:R-:W-:-:S11]  /*0f10*/  FSETP.NEU.FTZ.AND P0, PT, |R26|, +INF , PT ;  /* 0x7f8000001a00780b */ /* 0x000fd60003f1d200 */
[----:B------:R-:W-:Y:S05]  /*0f20*/  @!P1 BRA !P2, `(.L_x_5) ;  /* 0x00000004002c9947 */ /* 0x000fea0005000000 */
[----:B------:R-:W-:-:S04]  /*0f30*/  LOP3.LUT P2, RZ, R8, 0x7fffffff, RZ, 0xc0, !PT ;  /* 0x7fffffff08ff7812 */ /* 0x000fc8000784c0ff */
[----:B------:R-:W-:-:S13]  /*0f40*/  PLOP3.LUT P1, PT, P1, P2, PT, 0x2f, 0xf2 ;  /* 0x0000000000f2781c */ /* 0x000fda0000f24577 */
[----:B------:R-:W-:Y:S05]  /*0f50*/  @P1 BRA `(.L_x_6) ;  /* 0x0000000400181947 */ /* 0x000fea0003800000 */
[----:B------:R-:W-:-:S04]  /*0f60*/  LOP3.LUT P1, RZ, R11, 0x7fffffff, RZ, 0xc0, !PT ;  /* 0x7fffffff0bff7812 */ /* 0x000fc8000782c0ff */
[----:B------:R-:W-:-:S13]  /*0f70*/  PLOP3.LUT P0, PT, P0, P1, PT, 0x2f, 0xf2 ;  /* 0x0000000000f2781c */ /* 0x000fda0000702577 */
[----:B------:R-:W-:Y:S05]  /*0f80*/  @P0 BRA `(.L_x_7) ;  /* 0x0000000400000947 */ /* 0x000fea0003800000 */
[----:B------:R-:W-:Y:S02]  /*0f90*/  ISETP.GE.AND P0, PT, R9, RZ, PT ;  /* 0x000000ff0900720c */ /* 0x000fe40003f06270 */
[----:B------:R-:W-:-:S11]  /*0fa0*/  ISETP.GE.AND P1, PT, R10, RZ, PT ;  /* 0x000000ff0a00720c */ /* 0x000fd60003f26270 */
[----:B------:R-:W-:Y:S01]  /*0fb0*/  @P0 MOV R5, RZ ;  /* 0x000000ff00050202 */ /* 0x000fe20000000f00 */
[----:B------:R-:W-:Y:S01]  /*0fc0*/  @!P0 FFMA R8, R26, 1.84467440737095516160e+19, RZ ;  /* 0x5f8000001a088823 */ /* 0x000fe200000000ff */
[----:B------:R-:W-:Y:S01]  /*0fd0*/  @!P0 MOV R5, 0xffffffc0 ;  /* 0xffffffc000058802 */ /* 0x000fe20000000f00 */
[----:B------:R-:W-:-:S03]  /*0fe0*/  @!P1 FFMA R11, R3, 1.84467440737095516160e+19, RZ ;  /* 0x5f800000030b9823 */ /* 0x000fc600000000ff */
[----:B------:R-:W-:-:S07]  /*0ff0*/  @!P1 IADD3 R5, PT, PT, R5, 0x40, RZ ;  /* 0x0000004005059810 */ /* 0x000fce0007ffe0ff */
.L_x_3:
[----:B------:R-:W-:Y:S01]  /*1000*/  LEA R10, R6, 0xc0800000, 0x17 ;  /* 0xc0800000060a7811 */ /* 0x000fe200078eb8ff */
[----:B------:R-:W-:Y:S01]  /*1010*/  BSSY.RECONVERGENT B2, `(.L_x_8) ;  /* 0x0000036000027945 */ /* 0x000fe20003800200 */
[----:B------:R-:W-:Y:S02]  /*1020*/  IADD3 R7, PT, PT, R7, -0x7f, RZ ;  /* 0xffffff8107077810 */ /* 0x000fe40007ffe0ff */
[----:B------:R-:W-:-:S03]  /*1030*/  IADD3 R10, PT, PT, -R10, R11, RZ ;  /* 0x0000000b0a0a7210 */ /* 0x000fc60007ffe1ff */
[----:B------:R-:W-:Y:S01]  /*1040*/  IMAD R3, R7, -0x800000, R8 ;  /* 0xff80000007037824 */ /* 0x000fe200078e0208 */
[----:B------:R-:W0:Y:S01]  /*1050*/  MUFU.RCP R9, R10 ;  /* 0x0000000a00097308 */ /* 0x000e220000001000 */
[----:B------:R-:W-:-:S04]  /*1060*/  FADD.FTZ R14, -R10, -RZ ;  /* 0x800000ff0a0e7221 */ /* 0x000fc80000010100 */
[----:B0-----:R-:W-:-:S04]  /*1070*/  FFMA R16, R9, R14, 1 ;  /* 0x3f80000009107423 */ /* 0x001fc8000000000e */
[----:B------:R-:W-:-:S04]  /*1080*/  FFMA R11, R9, R16, R9 ;  /* 0x00000010090b7223 */ /* 0x000fc80000000009 */
[----:B------:R-:W-:-:S04]  /*1090*/  FFMA R8, R3, R11, RZ ;  /* 0x0000000b03087223 */ /* 0x000fc800000000ff */
[----:B------:R-:W-:-:S04]  /*10a0*/  FFMA R9, R14, R8, R3 ;  /* 0x000000080e097223 */ /* 0x000fc80000000003 */
[----:B------:R-:W-:Y:S01]  /*10b0*/  FFMA R16, R11, R9, R8 ;  /* 0x000000090b107223 */ /* 0x000fe20000000008 */
[----:B------:R-:W-:-:S03]  /*10c0*/  IADD3 R8, PT, PT, R7, 0x7f, -R6 ;  /* 0x0000007f07087810 */ /* 0x000fc60007ffe806 */
[----:B------:R-:W-:Y:S01]  /*10d0*/  FFMA R9, R14, R16, R3 ;  /* 0x000000100e097223 */ /* 0x000fe20000000003 */
[----:B------:R-:W-:-:S03]  /*10e0*/  IADD3 R8, PT, PT, R8, R5, RZ ;  /* 0x0000000508087210 */ /* 0x000fc60007ffe0ff */
[----:B------:R-:W-:-:S05]  /*10f0*/  FFMA R3, R11, R9, R16 ;  /* 0x000000090b037223 */ /* 0x000fca0000000010 */
[----:B------:R-:W-:-:S04]  /*1100*/  SHF.R.U32.HI R6, RZ, 0x17, R3 ;  /* 0x00000017ff067819 */ /* 0x000fc80000011603 */
[----:B------:R-:W-:-:S04]  /*1110*/  LOP3.LUT R6, R6, 0xff, RZ, 0xc0, !PT ;  /* 0x000000ff06067812 */ /* 0x000fc800078ec0ff */
[----:B------:R-:W-:-:S04]  /*1120*/  IADD3 R10, PT, PT, R6, R8, RZ ;  /* 0x00000008060a7210 */ /* 0x000fc80007ffe0ff */
[----:B------:R-:W-:-:S04]  /*1130*/  IADD3 R5, PT, PT, R10, -0x1, RZ ;  /* 0xffffffff0a057810 */ /* 0x000fc80007ffe0ff */
[----:B------:R-:W-:-:S13]  /*1140*/  ISETP.GE.U32.AND P0, PT, R5, 0xfe, PT ;  /* 0x000000fe0500780c */ /* 0x000fda0003f06070 */
[----:B------:R-:W-:Y:S05]  /*1150*/  @!P0 BRA `(.L_x_9) ;  /* 0x0000000000808947 */ /* 0x000fea0003800000 */
[----:B------:R-:W-:-:S13]  /*1160*/  ISETP.GT.AND P0, PT, R10, 0xfe, PT ;  /* 0x000000fe0a00780c */ /* 0x000fda0003f04270 */
[----:B------:R-:W-:Y:S05]  /*1170*/  @P0 BRA `(.L_x_10) ;  /* 0x00000000006c0947 */ /* 0x000fea0003800000 */
[----:B------:R-:W-:-:S13]  /*1180*/  ISETP.GE.AND P0, PT, R10, 0x1, PT ;  /* 0x000000010a00780c */ /* 0x000fda0003f06270 */
[----:B------:R-:W-:Y:S05]  /*1190*/  @P0 BRA `(.L_x_11) ;  /* 0x0000000000740947 */ /* 0x000fea0003800000 */
[----:B------:R-:W-:Y:S02]  /*11a0*/  ISETP.GE.AND P0, PT, R10, -0x18, PT ;  /* 0xffffffe80a00780c */ /* 0x000fe40003f06270 */
[----:B------:R-:W-:-:S11]  /*11b0*/  LOP3.LUT R3, R3, 0x80000000, RZ, 0xc0, !PT ;  /* 0x8000000003037812 */ /* 0x000fd600078ec0ff */
[----:B------:R-:W-:Y:S05]  /*11c0*/  @!P0 BRA `(.L_x_11) ;  /* 0x0000000000688947 */ /* 0x000fea0003800000 */
[CCC-:B------:R-:W-:Y:S01]  /*11d0*/  FFMA.RZ R5, R11.reuse, R9.reuse, R16.reuse ;  /* 0x000000090b057223 */ /* 0x1c0fe2000000c010 */
[C---:B------:R-:W-:Y:S01]  /*11e0*/  IADD3 R8, PT, PT, R10.reuse, 0x20, RZ ;  /* 0x000000200a087810 */ /* 0x040fe20007ffe0ff */
[-CC-:B------:R-:W-:Y:S01]  /*11f0*/  FFMA.RM R6, R11, R9.reuse, R16.reuse ;  /* 0x000000090b067223 */ /* 0x180fe20000004010 */
[C---:B------:R-:W-:Y:S02]  /*1200*/  ISETP.NE.AND P2, PT, R10.reuse, RZ, PT ;  /* 0x000000ff0a00720c */ /* 0x040fe40003f45270 */
[----:B------:R-:W-:Y:S01]  /*1210*/  LOP3.LUT R7, R5, 0x7fffff, RZ, 0xc0, !PT ;  /* 0x007fffff05077812 */ /* 0x000fe200078ec0ff */
[----:B------:R-:W-:Y:S01]  /*1220*/  FFMA.RP R5, R11, R9, R16 ;  /* 0x000000090b057223 */ /* 0x000fe20000008010 */
[C---:B------:R-:W-:Y:S02]  /*1230*/  ISETP.NE.AND P1, PT, R10.reuse, RZ, PT ;  /* 0x000000ff0a00720c */ /* 0x040fe40003f25270 */
[----:B------:R-:W-:Y:S02]  /*1240*/  LOP3.LUT R7, R7, 0x800000, RZ, 0xfc, !PT ;  /* 0x0080000007077812 */ /* 0x000fe400078efcff */
[----:B------:R-:W-:-:S02]  /*1250*/  IADD3 R9, PT, PT, -R10, RZ, RZ ;  /* 0x000000ff0a097210 */ /* 0x000fc40007ffe1ff */
[----:B------:R-:W-:Y:S02]  /*1260*/  SHF.L.U32 R8, R7, R8, RZ ;  /* 0x0000000807087219 */ /* 0x000fe400000006ff */
[----:B------:R-:W-:Y:S02]  /*1270*/  FSETP.NEU.FTZ.AND P0, PT, R5, R6, PT ;  /* 0x000000060500720b */ /* 0x000fe40003f1d000 */
[----:B------:R-:W-:Y:S02]  /*1280*/  SEL R6, R9, RZ, P2 ;  /* 0x000000ff09067207 */ /* 0x000fe40001000000 */
[----:B------:R-:W-:Y:S02]  /*1290*/  ISETP.NE.AND P1, PT, R8, RZ, P1 ;  /* 0x000000ff0800720c */ /* 0x000fe40000f25270 */
[----:B------:R-:W-:Y:S02]  /*12a0*/  SHF.R.U32.HI R6, RZ, R6, R7 ;  /* 0x00000006ff067219 */ /* 0x000fe40000011607 */
[----:B------:R-:W-:-:S02]  /*12b0*/  PLOP3.LUT P0, PT, P0, P1, PT, 0xf8, 0x8f ;  /* 0x00000000008f781c */ /* 0x000fc40000703f70 */
[----:B------:R-:W-:Y:S02]  /*12c0*/  SHF.R.U32.HI R8, RZ, 0x1, R6 ;  /* 0x00000001ff087819 */ /* 0x000fe40000011606 */
[----:B------:R-:W-:-:S04]  /*12d0*/  SEL R5, RZ, 0x1, !P0 ;  /* 0x00000001ff057807 */ /* 0x000fc80004000000 */
[----:B------:R-:W-:-:S04]  /*12e0*/  LOP3.LUT R5, R5, 0x1, R8, 0xf8, !PT ;  /* 0x0000000105057812 */ /* 0x000fc800078ef808 */
[----:B------:R-:W-:-:S04]  /*12f0*/  LOP3.LUT R5, R5, R6, RZ, 0xc0, !PT ;  /* 0x0000000605057212 */ /* 0x000fc800078ec0ff */
[----:B------:R-:W-:-:S04]  /*1300*/  IADD3 R8, PT, PT, R8, R5, RZ ;  /* 0x0000000508087210 */ /* 0x000fc80007ffe0ff */
[----:B------:R-:W-:Y:S01]  /*1310*/  LOP3.LUT R3, R8, R3, RZ, 0xfc, !PT ;  /* 0x0000000308037212 */ /* 0x000fe200078efcff */
[----:B------:R-:W-:Y:S06]  /*1320*/  BRA `(.L_x_11) ;  /* 0x0000000000107947 */ /* 0x000fec0003800000 */
.L_x_10:
[----:B------:R-:W-:-:S04]  /*1330*/  LOP3.LUT R3, R3, 0x80000000, RZ, 0xc0, !PT ;  /* 0x8000000003037812 */ /* 0x000fc800078ec0ff */
[----:B------:R-:W-:Y:S01]  /*1340*/  LOP3.LUT R3, R3, 0x7f800000, RZ, 0xfc, !PT ;  /* 0x7f80000003037812 */ /* 0x000fe200078efcff */
[----:B------:R-:W-:Y:S06]  /*1350*/  BRA `(.L_x_11) ;  /* 0x0000000000047947 */ /* 0x000fec0003800000 */
.L_x_9:
[----:B------:R-:W-:-:S07]  /*1360*/  LEA R3, R8, R3, 0x17 ;  /* 0x0000000308037211 */ /* 0x000fce00078eb8ff */
.L_x_11:
[----:B------:R-:W-:Y:S05]  /*1370*/  BSYNC.RECONVERGENT B2 ;  /* 0x0000000000027941 */ /* 0x000fea0003800200 */
.L_x_8:
[----:B------:R-:W-:Y:S05]  /*1380*/  BRA `(.L_x_12) ;  /* 0x0000000000207947 */ /* 0x000fea0003800000 */
.L_x_7:
[----:B------:R-:W-:-:S04]  /*1390*/  LOP3.LUT R3, R11, 0x80000000, R8, 0x48, !PT ;  /* 0x800000000b037812 */ /* 0x000fc800078e4808 */
[----:B------:R-:W-:Y:S01]  /*13a0*/  LOP3.LUT R3, R3, 0x7f800000, RZ, 0xfc, !PT ;  /* 0x7f80000003037812 */ /* 0x000fe200078efcff */
[----:B------:R-:W-:Y:S06]  /*13b0*/  BRA `(.L_x_12) ;  /* 0x0000000000147947 */ /* 0x000fec0003800000 */
.L_x_6:
[----:B------:R-:W-:Y:S01]  /*13c0*/  LOP3.LUT R3, R11, 0x80000000, R8, 0x48, !PT ;  /* 0x800000000b037812 */ /* 0x000fe200078e4808 */
[----:B------:R-:W-:Y:S06]  /*13d0*/  BRA `(.L_x_12) ;  /* 0x00000000000c7947 */ /* 0x000fec0003800000 */
.L_x_5:
[----:B------:R-:W0:Y:S01]  /*13e0*/  MUFU.RSQ R3, -QNAN ;  /* 0xffc0000000037908 */ /* 0x000e220000001400 */
[----:B------:R-:W-:Y:S05]  /*13f0*/  BRA `(.L_x_12) ;  /* 0x0000000000047947 */ /* 0x000fea0003800000 */
.L_x_4:
[----:B------:R-:W-:-:S07]  /*1400*/  FADD.FTZ R3, R26, R3 ;  /* 0x000000031a037221 */ /* 0x000fce0000010000 */
.L_x_12:
[----:B------:R-:W-:Y:S05]  /*1410*/  BSYNC.RECONVERGENT B1 ;  /* 0x0000000000017941 */ /* 0x000fea0003800200 */
.L_x_2:
[----:B------:R-:W-:-:S04]  /*1420*/  HFMA2 R5, -RZ, RZ, 0, 0 ;  /* 0x00000000ff057431 */ /* 0x000fc800000001ff */
[----:B0-----:R-:W-:Y:S05]  /*1430*/  RET.REL.NODEC R4 `(_Z23compute_acoustic_kernelPiPfS0_S0_S0_S0_S0_S0_S0_S0_S0_S0_S0_S0_S0_S0_S0_S0_fi) ;  /* 0xffffffe804f07950 */ /* 0x001fea0003c3ffff */
.L_x_13:
[----:B------:R-:W-:-:S00]  /*1440*/  BRA `(.L_x_13) ;  /* 0xfffffffc00fc7947 */ /* 0x000fc0000383ffff */
[----:B------:R-:W-:-:S00]  /*1450*/  NOP ;  /* 0x0000000000007918 */ /* 0x000fc00000000000 */
        /* <DEDUP_REMOVED lines=10> */
.L_x_14:


//--------------------- .nv.shared._Z23compute_acoustic_kernelPiPfS0_S0_S0_S0_S0_S0_S0_S0_S0_S0_S0_S0_S0_S0_S0_S0_fi --------------------------
	.section	.nv.shared._Z23compute_acoustic_kernelPiPfS0_S0_S0_S0_S0_S0_S0_S0_S0_S0_S0_S0_S0_S0_S0_S0_fi,"aw",@nobits
	.sectionflags	@""
	.align	4
.nv.shared._Z23compute_acoustic_kernelPiPfS0_S0_S0_S0_S0_S0_S0_S0_S0_S0_S0_S0_S0_S0_S0_S0_fi:
	.zero		2024


//--------------------- .nv.shared.reserved.0     --------------------------
	.section	.nv.shared.reserved.0,"aw",@nobits
	.weak		__nv_reservedSMEM_offset_0_alias
	.size		__nv_reservedSMEM_offset_0_alias, 0, 64
	.other		__nv_reservedSMEM_offset_0_alias,@"STO_CUDA_RESERVED_SHARED STV_DEFAULT"
__nv_reservedSMEM_offset_0_alias:
	.zero		0
	.zero		64


//--------------------- .nv.constant0._Z23compute_acoustic_kernelPiPfS0_S0_S0_S0_S0_S0_S0_S0_S0_S0_S0_S0_S0_S0_S0_S0_fi --------------------------
	.section	.nv.constant0._Z23compute_acoustic_kernelPiPfS0_S0_S0_S0_S0_S0_S0_S0_S0_S0_S0_S0_S0_S0_S0_S0_fi,"a",@progbits
	.sectionflags	@""
	.align	4
.nv.constant0._Z23compute_acoustic_kernelPiPfS0_S0_S0_S0_S0_S0_S0_S0_S0_S0_S0_S0_S0_S0_S0_S0_fi:
	.zero		1048


//--------------------- SYMBOLS --------------------------

	.type		.nv.reservedSmem.offset0,@object
	.size		.nv.reservedSmem.offset0,0x4
	.type		.nv.reservedSmem.cap,@object
	.size		.nv.reservedSmem.cap,0x4
